def matmul_kernel(
    a_ptr,
    b_ptr,
    c_ptr,
    M,
    N,
    K,
    stride_am,
    stride_ak,
    stride_bk,
    stride_bn,
    stride_cm,
    stride_cn,
    BLOCK_M: tl.constexpr,
    BLOCK_N: tl.constexpr,
    BLOCK_K: tl.constexpr,
    GROUP_M: tl.constexpr,
):
    pid = tl.program_id(axis=0)
    num_pid_m = tl.cdiv(M, BLOCK_M)
    num_pid_n = tl.cdiv(N, BLOCK_N)
    num_pid_in_group = GROUP_M * num_pid_n
    group_id = pid // num_pid_in_group
    first_pid_m = group_id * GROUP_M
    group_size_m = min(num_pid_m - first_pid_m, GROUP_M)
    pid_m = first_pid_m + ((pid % num_pid_in_group) % group_size_m)
    pid_n = (pid % num_pid_in_group) // group_size_m

    offs_am = (pid_m * BLOCK_M + tl.arange(0, BLOCK_M)) % M
    offs_bn = (pid_n * BLOCK_N + tl.arange(0, BLOCK_N)) % N
    offs_k = tl.arange(0, BLOCK_K)
    a_ptrs = a_ptr + offs_am[:, None] * stride_am + offs_k[None, :] * stride_ak
    b_ptrs = b_ptr + offs_k[:, None] * stride_bk + offs_bn[None, :] * stride_bn

    acc = tl.zeros((BLOCK_M, BLOCK_N), dtype=tl.float32)
    for kk in range(0, tl.cdiv(K, BLOCK_K)):
        a = tl.load(a_ptrs, mask=offs_k[None, :] < K - kk * BLOCK_K, other=0.0)
        b = tl.load(b_ptrs, mask=offs_k[:, None] < K - kk * BLOCK_K, other=0.0)
        acc = tl.dot(a, b, acc)
        a_ptrs += BLOCK_K * stride_ak
        b_ptrs += BLOCK_K * stride_bk

    c = acc.to(c_ptr.dtype.element_ty)
    offs_cm = pid_m * BLOCK_M + tl.arange(0, BLOCK_M)
    offs_cn = pid_n * BLOCK_N + tl.arange(0, BLOCK_N)
    c_ptrs = c_ptr + offs_cm[:, None] * stride_cm + offs_cn[None, :] * stride_cn
    mask = (offs_cm[:, None] < M) & (offs_cn[None, :] < N)
    tl.store(c_ptrs, c, mask=mask)

# config = {"BLOCK_K": 32, "BLOCK_M": 512, "BLOCK_N": 64, "GROUP_M": 8, "arch": "sm_100", "dtype": "fp16", "num_ctas": 1, "num_stages": 3, "num_warps": 16}
# arch = sm_100


// ===== COMPILED SASS (sm_100a) =====

	.target	sm_100a

	.elftype	@"ET_EXEC"


//--------------------- .note.nv.tkinfo           --------------------------
	.section	.note.nv.tkinfo,"",@"SHT_NOTE"
	.sectionflags	@"SHF_NOTE_NV_TKINFO"
	.tkinfo
        /*0018*/ 	.word	0x00000081
        /*0030*/ 	.string	""
        /*0030*/ 	.string	"ptxas-blackwell"
        /*0030*/ 	.string	"Cuda compilation tools, release 12.9, V12.9.86"
        /*0030*/ 	.string	"Build cuda_12.9.r12.9/compiler.36037853_0"
        /*0030*/ 	.string	"-v  -suppress-debug-info  -lineinfo  -arch sm_100a "



//--------------------- .note.nv.cuver            --------------------------
	.section	.note.nv.cuver,"",@"SHT_NOTE"
	.sectionflags	@"SHF_NOTE_NV_CUVER"
        /*0018*/ 	.short	0x0001
        /*001a*/ 	.short	0x0064
        /*001c*/ 	.short	0x0001
        /*001e*/ 	.short	0x0000
        /*0020*/ 	.short	0x0001
        /*0022*/ 	.short	0x0000


//--------------------- .nv.info                  --------------------------
	.section	.nv.info,"",@"SHT_CUDA_INFO"
	.align	4


	//----- nvinfo : EIATTR_REGCOUNT
	.align		4
        /*0000*/ 	.byte	0x04, 0x2f
        /*0002*/ 	.short	(.L_1 - .L_0)
	.align		4
.L_0:
        /*0004*/ 	.word	index@(matmul_kernel)
        /*0008*/ 	.word	0x00000080


	//----- nvinfo : EIATTR_FRAME_SIZE
	.align		4
.L_1:
        /*000c*/ 	.byte	0x04, 0x11
        /*000e*/ 	.short	(.L_3 - .L_2)
	.align		4
.L_2:
        /*0010*/ 	.word	index@(matmul_kernel)
        /*0014*/ 	.word	0x00000000


	//----- nvinfo : EIATTR_MIN_STACK_SIZE
	.align		4
.L_3:
        /*0018*/ 	.byte	0x04, 0x12
        /*001a*/ 	.short	(.L_5 - .L_4)
	.align		4
.L_4:
        /*001c*/ 	.word	index@(matmul_kernel)
        /*0020*/ 	.word	0x00000000
.L_5:


//--------------------- .nv.info.matmul_kernel    --------------------------
	.section	.nv.info.matmul_kernel,"",@"SHT_CUDA_INFO"
	.sectionflags	@""
	.align	4


	//----- nvinfo : EIATTR_CUDA_API_VERSION
	.align		4
        /*0000*/ 	.byte	0x04, 0x37
        /*0002*/ 	.short	(.L_7 - .L_6)
.L_6:
        /*0004*/ 	.word	0x00000081


	//----- nvinfo : EIATTR_KPARAM_INFO
	.align		4
.L_7:
        /*0008*/ 	.byte	0x04, 0x17
        /*000a*/ 	.short	(.L_9 - .L_8)
.L_8:
        /*000c*/ 	.word	0x00000000
        /*0010*/ 	.short	0x000d
        /*0012*/ 	.short	0x0048
        /*0014*/ 	.byte	0x00, 0xf4, 0x21, 0x00


	//----- nvinfo : EIATTR_KPARAM_INFO
	.align		4
.L_9:
        /*0018*/ 	.byte	0x04, 0x17
        /*001a*/ 	.short	(.L_11 - .L_10)
.L_10:
        /*001c*/ 	.word	0x00000000
        /*0020*/ 	.short	0x000c
        /*0022*/ 	.short	0x0040
        /*0024*/ 	.byte	0x00, 0xf4, 0x21, 0x00


	//----- nvinfo : EIATTR_KPARAM_INFO
	.align		4
.L_11:
        /*0028*/ 	.byte	0x04, 0x17
        /*002a*/ 	.short	(.L_13 - .L_12)
.L_12:
        /*002c*/ 	.word	0x00000000
        /*0030*/ 	.short	0x000b
        /*0032*/ 	.short	0x0038
        /*0034*/ 	.byte	0x00, 0xf0, 0x11, 0x00


	//----- nvinfo : EIATTR_KPARAM_INFO
	.align		4
.L_13:
        /*0038*/ 	.byte	0x04, 0x17
        /*003a*/ 	.short	(.L_15 - .L_14)
.L_14:
        /*003c*/ 	.word	0x00000000
        /*0040*/ 	.short	0x000a
        /*0042*/ 	.short	0x0034
        /*0044*/ 	.byte	0x00, 0xf0, 0x11, 0x00


	//----- nvinfo : EIATTR_KPARAM_INFO
	.align		4
.L_15:
        /*0048*/ 	.byte	0x04, 0x17
        /*004a*/ 	.short	(.L_17 - .L_16)
.L_16:
        /*004c*/ 	.word	0x00000000
        /*0050*/ 	.short	0x0009
        /*0052*/ 	.short	0x0030
        /*0054*/ 	.byte	0x00, 0xf0, 0x11, 0x00


	//----- nvinfo : EIATTR_KPARAM_INFO
	.align		4
.L_17:
        /*0058*/ 	.byte	0x04, 0x17
        /*005a*/ 	.short	(.L_19 - .L_18)
.L_18:
        /*005c*/ 	.word	0x00000000
        /*0060*/ 	.short	0x0008
        /*0062*/ 	.short	0x002c
        /*0064*/ 	.byte	0x00, 0xf0, 0x11, 0x00


	//----- nvinfo : EIATTR_KPARAM_INFO
	.align		4
.L_19:
        /*0068*/ 	.byte	0x04, 0x17
        /*006a*/ 	.short	(.L_21 - .L_20)
.L_20:
        /*006c*/ 	.word	0x00000000
        /*0070*/ 	.short	0x0007
        /*0072*/ 	.short	0x0028
        /*0074*/ 	.byte	0x00, 0xf0, 0x11, 0x00


	//----- nvinfo : EIATTR_KPARAM_INFO
	.align		4
.L_21:
        /*0078*/ 	.byte	0x04, 0x17
        /*007a*/ 	.short	(.L_23 - .L_22)
.L_22:
        /*007c*/ 	.word	0x00000000
        /*0080*/ 	.short	0x0006
        /*0082*/ 	.short	0x0024
        /*0084*/ 	.byte	0x00, 0xf0, 0x11, 0x00


	//----- nvinfo : EIATTR_KPARAM_INFO
	.align		4
.L_23:
        /*0088*/ 	.byte	0x04, 0x17
        /*008a*/ 	.short	(.L_25 - .L_24)
.L_24:
        /*008c*/ 	.word	0x00000000
        /*0090*/ 	.short	0x0005
        /*0092*/ 	.short	0x0020
        /*0094*/ 	.byte	0x00, 0xf0, 0x11, 0x00


	//----- nvinfo : EIATTR_KPARAM_INFO
	.align		4
.L_25:
        /*0098*/ 	.byte	0x04, 0x17
        /*009a*/ 	.short	(.L_27 - .L_26)
.L_26:
        /*009c*/ 	.word	0x00000000
        /*00a0*/ 	.short	0x0004
        /*00a2*/ 	.short	0x001c
        /*00a4*/ 	.byte	0x00, 0xf0, 0x11, 0x00


	//----- nvinfo : EIATTR_KPARAM_INFO
	.align		4
.L_27:
        /*00a8*/ 	.byte	0x04, 0x17
        /*00aa*/ 	.short	(.L_29 - .L_28)
.L_28:
        /*00ac*/ 	.word	0x00000000
        /*00b0*/ 	.short	0x0003
        /*00b2*/ 	.short	0x0018
        /*00b4*/ 	.byte	0x00, 0xf0, 0x11, 0x00


	//----- nvinfo : EIATTR_KPARAM_INFO
	.align		4
.L_29:
        /*00b8*/ 	.byte	0x04, 0x17
        /*00ba*/ 	.short	(.L_31 - .L_30)
.L_30:
        /*00bc*/ 	.word	0x00000000
        /*00c0*/ 	.short	0x0002
        /*00c2*/ 	.short	0x0010
        /*00c4*/ 	.byte	0x00, 0xf4, 0x21, 0x00


	//----- nvinfo : EIATTR_KPARAM_INFO
	.align		4
.L_31:
        /*00c8*/ 	.byte	0x04, 0x17
        /*00ca*/ 	.short	(.L_33 - .L_32)
.L_32:
        /*00cc*/ 	.word	0x00000000
        /*00d0*/ 	.short	0x0001
        /*00d2*/ 	.short	0x0008
        /*00d4*/ 	.byte	0x00, 0xf4, 0x21, 0x00


	//----- nvinfo : EIATTR_KPARAM_INFO
	.align		4
.L_33:
        /*00d8*/ 	.byte	0x04, 0x17
        /*00da*/ 	.short	(.L_35 - .L_34)
.L_34:
        /*00dc*/ 	.word	0x00000000
        /*00e0*/ 	.short	0x0000
        /*00e2*/ 	.short	0x0000
        /*00e4*/ 	.byte	0x00, 0xf4, 0x21, 0x00


	//----- nvinfo : EIATTR_SPARSE_MMA_MASK
	.align		4
.L_35:
        /*00e8*/ 	.byte	0x03, 0x50
        /*00ea*/ 	.short	0x0000


	//----- nvinfo : EIATTR_MAXREG_COUNT
	.align		4
        /*00ec*/ 	.byte	0x03, 0x1b
        /*00ee*/ 	.short	0x0080


	//----- nvinfo : EIATTR_NUM_BARRIERS
	.align		4
        /*00f0*/ 	.byte	0x02, 0x4c
        /*00f2*/ 	.byte	0x01
	.zero		1


	//----- nvinfo : EIATTR_VRC_CTA_INIT_COUNT
	.align		4
        /*00f4*/ 	.byte	0x02, 0x4a
	.zero		1
	.zero		1


	//----- nvinfo : EIATTR_EXIT_INSTR_OFFSETS
	.align		4
        /*00f8*/ 	.byte	0x04, 0x1c
        /*00fa*/ 	.short	(.L_37 - .L_36)


	//   ....[0]....
.L_36:
        /*00fc*/ 	.word	0x00004210


	//   ....[1]....
        /*0100*/ 	.word	0x00004240


	//----- nvinfo : EIATTR_REQNTID
	.align		4
.L_37:
        /*0104*/ 	.byte	0x04, 0x10
        /*0106*/ 	.short	(.L_39 - .L_38)
.L_38:
        /*0108*/ 	.word	0x00000200
        /*010c*/ 	.word	0x00000001
        /*0110*/ 	.word	0x00000001


	//----- nvinfo : EIATTR_CBANK_PARAM_SIZE
	.align		4
.L_39:
        /*0114*/ 	.byte	0x03, 0x19
        /*0116*/ 	.short	0x0050


	//----- nvinfo : EIATTR_PARAM_CBANK
	.align		4
        /*0118*/ 	.byte	0x04, 0x0a
        /*011a*/ 	.short	(.L_41 - .L_40)
	.align		4
.L_40:
        /*011c*/ 	.word	index@(.nv.constant0.matmul_kernel)
        /*0120*/ 	.short	0x0380
        /*0122*/ 	.short	0x0050


	//----- nvinfo : EIATTR_SW_WAR
	.align		4
.L_41:
        /*0124*/ 	.byte	0x04, 0x36
        /*0126*/ 	.short	(.L_43 - .L_42)
.L_42:
        /*0128*/ 	.word	0x00000008
.L_43:


//--------------------- .nv.compat                --------------------------
	.section	.nv.compat,"",@"SHT_CUDA_COMPAT_INFO"
	.align	4
        /*0000*/ 	.byte	0x02, 0x02, 0x01, 0x00, 0x02, 0x05, 0x05, 0x00, 0x02, 0x03, 0x00, 0x00, 0x02, 0x06, 0x01, 0x00


//--------------------- .nv.callgraph             --------------------------
	.section	.nv.callgraph,"",@"SHT_CUDA_CALLGRAPH"
	.align	4
	.sectionentsize	8
	.align		4
        /*0000*/ 	.word	0x00000000
	.align		4
        /*0004*/ 	.word	0xffffffff
	.align		4
        /*0008*/ 	.word	0x00000000
	.align		4
        /*000c*/ 	.word	0xfffffffe
	.align		4
        /*0010*/ 	.word	0x00000000
	.align		4
        /*0014*/ 	.word	0xfffffffd
	.align		4
        /*0018*/ 	.word	0x00000000
	.align		4
        /*001c*/ 	.word	0xfffffffc


//--------------------- .text.matmul_kernel       --------------------------
	.section	.text.matmul_kernel,"ax",@progbits
	.align	128
        .global         matmul_kernel
        .type           matmul_kernel,@function
        .size           matmul_kernel,(.L_x_4 - matmul_kernel)
        .other          matmul_kernel,@"STO_CUDA_ENTRY STV_DEFAULT"
matmul_kernel:
.text.matmul_kernel:
[----:B------:R-:W0:Y:S08]  /*0000*/  LDC R1, c[0x0][0x37c] ;  /* 0x0000df00ff017b82 */ /* 0x000e300000000800 */
[----:B------:R-:W1:Y:S01]  /*0010*/  LDC.64 R10, c[0x0][0x398] ;  /* 0x0000e600ff0a7b82 */ /* 0x000e620000000a00 */
[----:B------:R-:W2:Y:S01]  /*0020*/  S2R R5, SR_CTAID.X ;  /* 0x0000000000057919 */ /* 0x000ea20000002500 */
[----:B------:R-:W3:Y:S01]  /*0030*/  LDCU UR4, c[0x0][0x3a0] ;  /* 0x00007400ff0477ac */ /* 0x000ee20008000800 */
[----:B------:R-:W4:Y:S01]  /*0040*/  S2R R15, SR_TID.X ;  /* 0x00000000000f7919 */ /* 0x000f220000002100 */
[----:B------:R-:W5:Y:S04]  /*0050*/  LDCU UR7, c[0x0][0x3a0] ;  /* 0x00007400ff0777ac */ /* 0x000f680008000800 */
[----:B------:R-:W0:Y:S01]  /*0060*/  S2UR UR6, SR_CgaCtaId ;  /* 0x00000000000679c3 */ /* 0x000e220000008800 */
[----:B------:R-:W-:Y:S01]  /*0070*/  UMOV UR5, 0x400 ;  /* 0x0000040000057882 */ /* 0x000fe20000000000 */
[----:B------:R-:W0:Y:S01]  /*0080*/  LDCU.64 UR8, c[0x0][0x358] ;  /* 0x00006b00ff0877ac */ /* 0x000e220008000a00 */
[----:B---3--:R-:W-:Y:S01]  /*0090*/  UIADD3 UR4, UPT, UPT, UR4, 0x1f, URZ ;  /* 0x0000001f04047890 */ /* 0x008fe2000fffe0ff */
[----:B-1----:R-:W-:-:S03]  /*00a0*/  VIADD R0, R11, 0x3f ;  /* 0x0000003f0b007836 */ /* 0x002fc60000000000 */
[----:B------:R-:W-:Y:S02]  /*00b0*/  UISETP.GT.AND UP0, UPT, UR4, 0x1f, UPT ;  /* 0x0000001f0400788c */ /* 0x000fe4000bf04270 */
[----:B------:R-:W-:Y:S01]  /*00c0*/  SHF.R.S32.HI R3, RZ, 0x1f, R0 ;  /* 0x0000001fff037819 */ /* 0x000fe20000011400 */
[----:B0-----:R-:W-:-:S03]  /*00d0*/  ULEA UR5, UR6, UR5, 0x18 ;  /* 0x0000000506057291 */ /* 0x001fc6000f8ec0ff */
[----:B------:R-:W-:Y:S02]  /*00e0*/  LEA.HI R3, R3, R0, RZ, 0x6 ;  /* 0x0000000003037211 */ /* 0x000fe400078f30ff */
[----:B--2---:R-:W-:Y:S02]  /*00f0*/  IABS R8, R5 ;  /* 0x0000000500087213 */ /* 0x004fe40000000000 */
[----:B------:R-:W-:-:S05]  /*0100*/  SHF.R.S32.HI R3, RZ, 0x6, R3 ;  /* 0x00000006ff037819 */ /* 0x000fca0000011403 */
[----:B------:R-:W-:-:S05]  /*0110*/  IMAD.SHL.U32 R4, R3, 0x8, RZ ;  /* 0x0000000803047824 */ /* 0x000fca00078e00ff */
[-C--:B------:R-:W-:Y:S02]  /*0120*/  IABS R7, R4.reuse ;  /* 0x0000000400077213 */ /* 0x080fe40000000000 */
[----:B------:R-:W-:Y:S02]  /*0130*/  IABS R12, R4 ;  /* 0x00000004000c7213 */ /* 0x000fe40000000000 */
[----:B------:R-:W0:Y:S08]  /*0140*/  I2F.RP R0, R7 ;  /* 0x0000000700007306 */ /* 0x000e300000209400 */
[----:B0-----:R-:W0:Y:S02]  /*0150*/  MUFU.RCP R0, R0 ;  /* 0x0000000000007308 */ /* 0x001e240000001000 */
[----:B0-----:R-:W-:-:S02]  /*0160*/  VIADD R2, R0, 0xffffffe ;  /* 0x0ffffffe00027836 */ /* 0x001fc40000000000 */
[----:B------:R-:W-:-:S04]  /*0170*/  IMAD.MOV R0, RZ, RZ, -R12 ;  /* 0x000000ffff007224 */ /* 0x000fc800078e0a0c */
[----:B------:R0:W1:Y:S02]  /*0180*/  F2I.FTZ.U32.TRUNC.NTZ R3, R2 ;  /* 0x0000000200037305 */ /* 0x000064000021f000 */
[----:B0-----:R-:W-:Y:S02]  /*0190*/  IMAD.MOV.U32 R2, RZ, RZ, RZ ;  /* 0x000000ffff027224 */ /* 0x001fe400078e00ff */
[----:B-1----:R-:W-:-:S04]  /*01a0*/  IMAD.MOV R6, RZ, RZ, -R3 ;  /* 0x000000ffff067224 */ /* 0x002fc800078e0a03 */
[----:B------:R-:W-:Y:S02]  /*01b0*/  IMAD R9, R6, R7, RZ ;  /* 0x0000000706097224 */ /* 0x000fe400078e02ff */
[----:B------:R-:W-:Y:S02]  /*01c0*/  IMAD.MOV.U32 R6, RZ, RZ, R8 ;  /* 0x000000ffff067224 */ /* 0x000fe400078e0008 */
[----:B------:R-:W-:-:S06]  /*01d0*/  IMAD.HI.U32 R3, R3, R9, R2 ;  /* 0x0000000903037227 */ /* 0x000fcc00078e0002 */
[----:B------:R-:W-:-:S04]  /*01e0*/  IMAD.HI.U32 R3, R3, R6, RZ ;  /* 0x0000000603037227 */ /* 0x000fc800078e00ff */
[----:B------:R-:W-:-:S05]  /*01f0*/  IMAD R0, R3, R0, R6 ;  /* 0x0000000003007224 */ /* 0x000fca00078e0206 */
[----:B------:R-:W-:-:S13]  /*0200*/  ISETP.GT.U32.AND P1, PT, R7, R0, PT ;  /* 0x000000000700720c */ /* 0x000fda0003f24070 */
[----:B------:R-:W-:Y:S02]  /*0210*/  @!P1 IMAD.IADD R0, R0, 0x1, -R7 ;  /* 0x0000000100009824 */ /* 0x000fe400078e0a07 */
[----:B------:R-:W-:Y:S01]  /*0220*/  @!P1 VIADD R3, R3, 0x1 ;  /* 0x0000000103039836 */ /* 0x000fe20000000000 */
[----:B------:R-:W-:Y:S02]  /*0230*/  ISETP.NE.AND P1, PT, R4, RZ, PT ;  /* 0x000000ff0400720c */ /* 0x000fe40003f25270 */
[----:B------:R-:W-:Y:S02]  /*0240*/  ISETP.GE.U32.AND P0, PT, R0, R7, PT ;  /* 0x000000070000720c */ /* 0x000fe40003f06070 */
[----:B------:R-:W-:-:S04]  /*0250*/  LOP3.LUT R0, R5, R4, RZ, 0x3c, !PT ;  /* 0x0000000405007212 */ /* 0x000fc800078e3cff */
[----:B------:R-:W-:Y:S01]  /*0260*/  ISETP.GE.AND P2, PT, R0, RZ, PT ;  /* 0x000000ff0000720c */ /* 0x000fe20003f46270 */
[----:B------:R-:W-:-:S06]  /*0270*/  VIADD R0, R10, 0x1ff ;  /* 0x000001ff0a007836 */ /* 0x000fcc0000000000 */
[----:B------:R-:W-:-:S04]  /*0280*/  @P0 VIADD R3, R3, 0x1 ;  /* 0x0000000103030836 */ /* 0x000fc80000000000 */
[----:B------:R-:W-:Y:S01]  /*0290*/  IMAD.MOV.U32 R2, RZ, RZ, R3 ;  /* 0x000000ffff027224 */ /* 0x000fe200078e0003 */
[----:B------:R-:W-:-:S03]  /*02a0*/  SHF.R.S32.HI R3, RZ, 0x1f, R0 ;  /* 0x0000001fff037819 */ /* 0x000fc60000011400 */
[----:B------:R-:W-:Y:S01]  /*02b0*/  @!P2 IMAD.MOV R2, RZ, RZ, -R2 ;  /* 0x000000ffff02a224 */ /* 0x000fe200078e0a02 */
[----:B------:R-:W-:Y:S02]  /*02c0*/  @!P1 LOP3.LUT R2, RZ, R4, RZ, 0x33, !PT ;  /* 0x00000004ff029212 */ /* 0x000fe400078e33ff */
[----:B------:R-:W-:-:S03]  /*02d0*/  LEA.HI R3, R3, R0, RZ, 0x9 ;  /* 0x0000000003037211 */ /* 0x000fc600078f48ff */
[----:B------:R-:W-:Y:S02]  /*02e0*/  IMAD.SHL.U32 R115, R2, 0x8, RZ ;  /* 0x0000000802737824 */ /* 0x000fe400078e00ff */
[----:B------:R-:W-:-:S03]  /*02f0*/  IMAD.MOV R2, RZ, RZ, -R2 ;  /* 0x000000ffff027224 */ /* 0x000fc600078e0a02 */
[----:B------:R-:W-:Y:S01]  /*0300*/  LEA.HI.SX32 R3, R3, -R115, 0x17 ;  /* 0x8000007303037211 */ /* 0x000fe200078fbaff */
[----:B------:R-:W-:-:S03]  /*0310*/  IMAD R4, R4, R2, R5 ;  /* 0x0000000204047224 */ /* 0x000fc600078e0205 */
[----:B------:R-:W-:Y:S02]  /*0320*/  VIMNMX R13, PT, PT, R3, 0x8, PT ;  /* 0x00000008030d7848 */ /* 0x000fe40003fe0100 */
[----:B------:R-:W-:Y:S02]  /*0330*/  IABS R9, R4 ;  /* 0x0000000400097213 */ /* 0x000fe40000000000 */
[----:B------:R-:W-:-:S04]  /*0340*/  IABS R7, R13 ;  /* 0x0000000d00077213 */ /* 0x000fc80000000000 */
[----:B------:R-:W0:Y:S08]  /*0350*/  I2F.RP R0, R7 ;  /* 0x0000000700007306 */ /* 0x000e300000209400 */
[----:B0-----:R-:W0:Y:S02]  /*0360*/  MUFU.RCP R0, R0 ;  /* 0x0000000000007308 */ /* 0x001e240000001000 */
[----:B0-----:R-:W-:-:S06]  /*0370*/  VIADD R3, R0, 0xffffffe ;  /* 0x0ffffffe00037836 */ /* 0x001fcc0000000000 */
[----:B------:R-:W0:Y:S02]  /*0380*/  F2I.FTZ.U32.TRUNC.NTZ R3, R3 ;  /* 0x0000000300037305 */ /* 0x000e24000021f000 */
[----:B0-----:R-:W-:-:S04]  /*0390*/  IMAD.MOV R6, RZ, RZ, -R3 ;  /* 0x000000ffff067224 */ /* 0x001fc800078e0a03 */
[----:B------:R-:W-:Y:S01]  /*03a0*/  IMAD.MOV.U32 R2, RZ, RZ, R6 ;  /* 0x000000ffff027224 */ /* 0x000fe200078e0006 */
[----:B------:R-:W-:-:S03]  /*03b0*/  IABS R6, R13 ;  /* 0x0000000d00067213 */ /* 0x000fc60000000000 */
[----:B------:R-:W-:Y:S02]  /*03c0*/  IMAD R5, R2, R7, RZ ;  /* 0x0000000702057224 */ /* 0x000fe400078e02ff */
[----:B------:R-:W-:Y:S02]  /*03d0*/  IMAD.MOV.U32 R2, RZ, RZ, RZ ;  /* 0x000000ffff027224 */ /* 0x000fe400078e00ff */
[----:B------:R-:W-:Y:S01]  /*03e0*/  IMAD.MOV R0, RZ, RZ, -R6 ;  /* 0x000000ffff007224 */ /* 0x000fe200078e0a06 */
[----:B----4-:R-:W-:Y:S01]  /*03f0*/  LOP3.LUT R6, R15, 0x1ff, RZ, 0xc0, !PT ;  /* 0x000001ff0f067812 */ /* 0x010fe200078ec0ff */
        /* <DEDUP_REMOVED lines=9> */
[----:B------:R-:W-:-:S07]  /*0490*/  ISETP.GE.AND P2, PT, R0, RZ, PT ;  /* 0x000000ff0000720c */ /* 0x000fce0003f46270 */
[----:B------:R-:W-:-:S06]  /*04a0*/  @P0 VIADD R2, R2, 0x1 ;  /* 0x0000000102020836 */ /* 0x000fcc0000000000 */
[----:B------:R-:W-:Y:S01]  /*04b0*/  @!P2 IMAD.MOV R2, RZ, RZ, -R2 ;  /* 0x000000ffff02a224 */ /* 0x000fe200078e0a02 */
[----:B------:R-:W-:-:S05]  /*04c0*/  @!P1 LOP3.LUT R2, RZ, R13, RZ, 0x33, !PT ;  /* 0x0000000dff029212 */ /* 0x000fca00078e33ff */
[----:B------:R-:W-:Y:S02]  /*04d0*/  IMAD.MOV R0, RZ, RZ, -R2 ;  /* 0x000000ffff007224 */ /* 0x000fe400078e0a02 */
[----:B------:R-:W-:Y:S02]  /*04e0*/  IMAD.SHL.U32 R108, R2, 0x40, RZ ;  /* 0x00000040026c7824 */ /* 0x000fe400078e00ff */
[----:B------:R-:W-:-:S04]  /*04f0*/  IMAD R0, R13, R0, R4 ;  /* 0x000000000d007224 */ /* 0x000fc800078e0204 */
[----:B------:R-:W-:Y:S02]  /*0500*/  IMAD.IADD R115, R115, 0x1, R0 ;  /* 0x0000000173737824 */ /* 0x000fe400078e0200 */
[----:B-----5:R-:W-:Y:S02]  /*0510*/  IMAD.U32 R0, RZ, RZ, UR7 ;  /* 0x00000007ff007e24 */ /* 0x020fe4000f8e00ff */
[----:B------:R-:W-:Y:S01]  /*0520*/  IMAD R115, R115, 0x200, R6 ;  /* 0x0000020073737824 */ /* 0x000fe200078e0206 */
[----:B------:R-:W-:Y:S06]  /*0530*/  BRA.U UP0, `(.L_x_0) ;  /* 0x0000000100487547 */ /* 0x000fec000b800000 */
[----:B------:R-:W-:Y:S01]  /*0540*/  IMAD.SHL.U32 R116, R15, 0x10, RZ ;  /* 0x000000100f747824 */ /* 0x000fe200078e00ff */
[----:B------:R-:W-:Y:S02]  /*0550*/  CS2R R32, SRZ ;  /* 0x0000000000207805 */ /* 0x000fe4000001ff00 */
[----:B------:R-:W-:Y:S02]  /*0560*/  CS2R R34, SRZ ;  /* 0x0000000000227805 */ /* 0x000fe4000001ff00 */
[----:B------:R-:W-:Y:S02]  /*0570*/  CS2R R76, SRZ ;  /* 0x00000000004c7805 */ /* 0x000fe4000001ff00 */
[----:B------:R-:W-:Y:S02]  /*0580*/  CS2R R78, SRZ ;  /* 0x00000000004e7805 */ /* 0x000fe4000001ff00 */
[----:B------:R-:W-:Y:S02]  /*0590*/  CS2R R16, SRZ ;  /* 0x0000000000107805 */ /* 0x000fe4000001ff00 */
[----:B------:R-:W-:-:S02]  /*05a0*/  CS2R R18, SRZ ;  /* 0x0000000000127805 */ /* 0x000fc4000001ff00 */
        /* <DEDUP_REMOVED lines=9> */
[----:B------:R-:W-:Y:S01]  /*0640*/  CS2R R90, SRZ ;  /* 0x00000000005a7805 */ /* 0x000fe2000001ff00 */
[----:B------:R-:W-:Y:S06]  /*0650*/  BRA `(.L_x_1) ;  /* 0x0000001c00bc7947 */ /* 0x000fec0003800000 */
.L_x_0:
[----:B------:R-:W-:Y:S01]  /*0660*/  IABS R16, R10 ;  /* 0x0000000a00107213 */ /* 0x000fe20000000000 */
[----:B------:R-:W0:Y:S01]  /*0670*/  LDCU UR7, c[0x0][0x3a4] ;  /* 0x00007480ff0777ac */ /* 0x000e220008000800 */
[----:B------:R-:W-:Y:S01]  /*0680*/  IABS R14, R11 ;  /* 0x0000000b000e7213 */ /* 0x000fe20000000000 */
[C---:B------:R-:W-:Y:S01]  /*0690*/  IMAD.SHL.U32 R116, R15.reuse, 0x10, RZ ;  /* 0x000000100f747824 */ /* 0x040fe200078e00ff */
[----:B------:R-:W1:Y:S01]  /*06a0*/  I2F.RP R8, R16 ;  /* 0x0000001000087306 */ /* 0x000e620000209400 */
[----:B------:R-:W-:Y:S01]  /*06b0*/  IABS R13, R115 ;  /* 0x00000073000d7213 */ /* 0x000fe20000000000 */
[----:B------:R-:W2:Y:S01]  /*06c0*/  LDCU.64 UR10, c[0x0][0x388] ;  /* 0x00007100ff0a77ac */ /* 0x000ea20008000a00 */
[--C-:B------:R-:W-:Y:S01]  /*06d0*/  SHF.R.U32.HI R12, RZ, 0x5, R15.reuse ;  /* 0x00000005ff0c7819 */ /* 0x100fe2000001160f */
[----:B------:R-:W-:Y:S01]  /*06e0*/  IMAD.SHL.U32 R107, R6, 0x2, RZ ;  /* 0x00000002066b7824 */ /* 0x000fe200078e00ff */
[----:B------:R-:W-:Y:S01]  /*06f0*/  LOP3.LUT R22, R15, 0x1f, RZ, 0xc0, !PT ;  /* 0x0000001f0f167812 */ /* 0x000fe200078ec0ff */
[----:B------:R-:W3:Y:S01]  /*0700*/  LDCU.64 UR12, c[0x0][0x380] ;  /* 0x00007000ff0c77ac */ /* 0x000ee20008000a00 */
[----:B------:R-:W-:Y:S01]  /*0710*/  LOP3.LUT R109, R116, 0x200, RZ, 0xc0, !PT ;  /* 0x00000200746d7812 */ /* 0x000fe200078ec0ff */
[----:B------:R-:W4:Y:S01]  /*0720*/  I2F.RP R7, R14 ;  /* 0x0000000e00077306 */ /* 0x000f220000209400 */
[----:B------:R-:W-:Y:S01]  /*0730*/  SHF.R.U32.HI R114, RZ, 0x2, R15 ;  /* 0x00000002ff727819 */ /* 0x000fe2000001160f */
[----:B------:R-:W-:Y:S01]  /*0740*/  USHF.R.S32.HI UR6, URZ, 0x1f, UR4 ;  /* 0x0000001fff067899 */ /* 0x000fe20008011404 */
[----:B------:R-:W-:-:S02]  /*0750*/  CS2R R48, SRZ ;  /* 0x0000000000307805 */ /* 0x000fc4000001ff00 */
[----:B------:R-:W-:Y:S02]  /*0760*/  CS2R R50, SRZ ;  /* 0x0000000000327805 */ /* 0x000fe4000001ff00 */
[----:B------:R-:W-:Y:S01]  /*0770*/  CS2R R44, SRZ ;  /* 0x00000000002c7805 */ /* 0x000fe2000001ff00 */
[----:B------:R-:W-:Y:S01]  /*0780*/  ULEA.HI UR6, UR6, UR4, URZ, 0x5 ;  /* 0x0000000406067291 */ /* 0x000fe2000f8f28ff */
[----:B------:R-:W-:Y:S01]  /*0790*/  CS2R R46, SRZ ;  /* 0x00000000002e7805 */ /* 0x000fe2000001ff00 */
[----:B-1----:R-:W1:Y:S01]  /*07a0*/  MUFU.RCP R8, R8 ;  /* 0x0000000800087308 */ /* 0x002e620000001000 */
[----:B------:R-:W-:Y:S02]  /*07b0*/  CS2R R40, SRZ ;  /* 0x0000000000287805 */ /* 0x000fe4000001ff00 */
[----:B------:R-:W-:Y:S02]  /*07c0*/  CS2R R42, SRZ ;  /* 0x00000000002a7805 */ /* 0x000fe4000001ff00 */
[----:B------:R-:W-:-:S02]  /*07d0*/  CS2R R36, SRZ ;  /* 0x0000000000247805 */ /* 0x000fc4000001ff00 */
[----:B------:R-:W-:Y:S02]  /*07e0*/  CS2R R38, SRZ ;  /* 0x0000000000267805 */ /* 0x000fe4000001ff00 */
[----:B------:R-:W-:Y:S02]  /*07f0*/  CS2R R32, SRZ ;  /* 0x0000000000207805 */ /* 0x000fe4000001ff00 */
[----:B------:R-:W-:Y:S02]  /*0800*/  CS2R R34, SRZ ;  /* 0x0000000000227805 */ /* 0x000fe4000001ff00 */
[----:B------:R-:W-:Y:S01]  /*0810*/  CS2R R28, SRZ ;  /* 0x00000000001c7805 */ /* 0x000fe2000001ff00 */
[----:B----4-:R-:W4:Y:S01]  /*0820*/  MUFU.RCP R7, R7 ;  /* 0x0000000700077308 */ /* 0x010f220000001000 */
[----:B------:R-:W-:Y:S02]  /*0830*/  CS2R R30, SRZ ;  /* 0x00000000001e7805 */ /* 0x000fe4000001ff00 */
[----:B------:R-:W-:-:S02]  /*0840*/  CS2R R24, SRZ ;  /* 0x0000000000187805 */ /* 0x000fc4000001ff00 */
[----:B------:R-:W-:Y:S02]  /*0850*/  CS2R R26, SRZ ;  /* 0x00000000001a7805 */ /* 0x000fe4000001ff00 */
[----:B------:R-:W-:Y:S02]  /*0860*/  CS2R R72, SRZ ;  /* 0x0000000000487805 */ /* 0x000fe4000001ff00 */
[----:B------:R-:W-:Y:S02]  /*0870*/  CS2R R74, SRZ ;  /* 0x00000000004a7805 */ /* 0x000fe4000001ff00 */
[----:B------:R-:W-:Y:S02]  /*0880*/  CS2R R68, SRZ ;  /* 0x0000000000447805 */ /* 0x000fe4000001ff00 */
[----:B------:R-:W-:Y:S02]  /*0890*/  CS2R R70, SRZ ;  /* 0x0000000000467805 */ /* 0x000fe4000001ff00 */
[----:B------:R-:W-:Y:S01]  /*08a0*/  CS2R R64, SRZ ;  /* 0x0000000000407805 */ /* 0x000fe2000001ff00 */
[----:B-1----:R-:W-:Y:S01]  /*08b0*/  VIADD R4, R8, 0xffffffe ;  /* 0x0ffffffe08047836 */ /* 0x002fe20000000000 */
[----:B------:R-:W-:-:S02]  /*08c0*/  LEA.HI R8, R15, R108, RZ, 0x1b ;  /* 0x0000006c0f087211 */ /* 0x000fc400078fd8ff */
[----:B------:R-:W-:Y:S02]  /*08d0*/  CS2R R66, SRZ ;  /* 0x0000000000427805 */ /* 0x000fe4000001ff00 */
[----:B------:R-:W-:Y:S01]  /*08e0*/  CS2R R52, SRZ ;  /* 0x0000000000347805 */ /* 0x000fe2000001ff00 */
[----:B------:R1:W5:Y:S01]  /*08f0*/  F2I.FTZ.U32.TRUNC.NTZ R5, R4 ;  /* 0x0000000400057305 */ /* 0x000362000021f000 */
[----:B------:R-:W-:Y:S02]  /*0900*/  CS2R R54, SRZ ;  /* 0x0000000000367805 */ /* 0x000fe4000001ff00 */
[----:B------:R-:W-:Y:S02]  /*0910*/  CS2R R76, SRZ ;  /* 0x00000000004c7805 */ /* 0x000fe4000001ff00 */
[----:B------:R-:W-:Y:S01]  /*0920*/  CS2R R78, SRZ ;  /* 0x00000000004e7805 */ /* 0x000fe2000001ff00 */
[----:B----4-:R-:W-:Y:S01]  /*0930*/  VIADD R2, R7, 0xffffffe ;  /* 0x0ffffffe07027836 */ /* 0x010fe20000000000 */
[----:B------:R-:W-:-:S02]  /*0940*/  CS2R R80, SRZ ;  /* 0x0000000000507805 */ /* 0x000fc4000001ff00 */
[----:B------:R-:W-:Y:S02]  /*0950*/  CS2R R82, SRZ ;  /* 0x0000000000527805 */ /* 0x000fe4000001ff00 */
[----:B------:R-:W-:Y:S01]  /*0960*/  CS2R R84, SRZ ;  /* 0x0000000000547805 */ /* 0x000fe2000001ff00 */
[----:B------:R4:W0:Y:S01]  /*0970*/  F2I.FTZ.U32.TRUNC.NTZ R3, R2 ;  /* 0x0000000200037305 */ /* 0x000822000021f000 */
[----:B-1----:R-:W-:Y:S01]  /*0980*/  IMAD.MOV.U32 R4, RZ, RZ, RZ ;  /* 0x000000ffff047224 */ /* 0x002fe200078e00ff */
[----:B------:R-:W-:Y:S02]  /*0990*/  CS2R R86, SRZ ;  /* 0x0000000000567805 */ /* 0x000fe4000001ff00 */
[----:B------:R-:W-:Y:S02]  /*09a0*/  CS2R R88, SRZ ;  /* 0x0000000000587805 */ /* 0x000fe4000001ff00 */
[----:B------:R-:W-:Y:S02]  /*09b0*/  CS2R R90, SRZ ;  /* 0x00000000005a7805 */ /* 0x000fe4000001ff00 */
[C---:B------:R-:W-:Y:S01]  /*09c0*/  LOP3.LUT R114, R107.reuse, 0x30, R114, 0x78, !PT ;  /* 0x000000306b727812 */ /* 0x040fe200078e7872 */
[----:B------:R-:W-:Y:S01]  /*09d0*/  USHF.R.S32.HI UR6, URZ, 0x5, UR6 ;  /* 0x00000005ff067899 */ /* 0x000fe20008011406 */
[----:B-----5:R-:W-:Y:S01]  /*09e0*/  IMAD.MOV R9, RZ, RZ, -R5 ;  /* 0x000000ffff097224 */ /* 0x020fe200078e0a05 */
[C---:B------:R-:W-:Y:S01]  /*09f0*/  LOP3.LUT R124, R107.reuse, 0x10, RZ, 0x3c, !PT ;  /* 0x000000106b7c7812 */ /* 0x040fe200078e3cff */
[----:B----4-:R-:W-:Y:S01]  /*0a00*/  IMAD.MOV.U32 R2, RZ, RZ, RZ ;  /* 0x000000ffff027224 */ /* 0x010fe200078e00ff */
[----:B------:R-:W-:Y:S01]  /*0a10*/  LOP3.LUT R122, R107, 0x20, RZ, 0x3c, !PT ;  /* 0x000000206b7a7812 */ /* 0x000fe200078e3cff */
[----:B------:R-:W-:Y:S01]  /*0a20*/  IMAD R9, R9, R16, RZ ;  /* 0x0000001009097224 */ /* 0x000fe200078e02ff */
[----:B------:R-:W-:-:S02]  /*0a30*/  LOP3.LUT R121, R107, 0x30, RZ, 0x3c, !PT ;  /* 0x000000306b797812 */ /* 0x000fc400078e3cff */
[----:B------:R-:W-:Y:S01]  /*0a40*/  LOP3.LUT R120, R107, 0x40, RZ, 0x3c, !PT ;  /* 0x000000406b787812 */ /* 0x000fe200078e3cff */
[----:B------:R-:W-:Y:S01]  /*0a50*/  IMAD.HI.U32 R4, R5, R9, R4 ;  /* 0x0000000905047227 */ /* 0x000fe200078e0004 */
[----:B------:R-:W-:Y:S02]  /*0a60*/  SGXT.U32 R5, R12, 0x4 ;  /* 0x000000040c05781a */ /* 0x000fe40000000000 */
[C---:B------:R-:W-:Y:S01]  /*0a70*/  LOP3.LUT R119, R107.reuse, 0x50, RZ, 0x3c, !PT ;  /* 0x000000506b777812 */ /* 0x040fe200078e3cff */
[----:B------:R-:W-:Y:S01]  /*0a80*/  IMAD.MOV.U32 R9, RZ, RZ, R13 ;  /* 0x000000ffff097224 */ /* 0x000fe200078e000d */
[----:B------:R-:W-:Y:S01]  /*0a90*/  LOP3.LUT R18, R108, R5, RZ, 0xfc, !PT ;  /* 0x000000056c127212 */ /* 0x000fe200078efcff */
[----:B0-----:R-:W-:Y:S01]  /*0aa0*/  IMAD.MOV R7, RZ, RZ, -R3 ;  /* 0x000000ffff077224 */ /* 0x001fe200078e0a03 */
[----:B------:R-:W-:Y:S01]  /*0ab0*/  LOP3.LUT R118, R107, 0x60, RZ, 0x3c, !PT ;  /* 0x000000606b767812 */ /* 0x000fe200078e3cff */
[----:B------:R-:W-:Y:S01]  /*0ac0*/  IMAD.HI.U32 R4, R4, R9, RZ ;  /* 0x0000000904047227 */ /* 0x000fe200078e00ff */
[----:B------:R-:W-:-:S02]  /*0ad0*/  LOP3.LUT R20, R18, 0x20, RZ, 0xfc, !PT ;  /* 0x0000002012147812 */ /* 0x000fc400078efcff */
[----:B------:R-:W-:Y:S01]  /*0ae0*/  IABS R21, R18 ;  /* 0x0000001200157213 */ /* 0x000fe20000000000 */
[----:B------:R-:W-:Y:S01]  /*0af0*/  IMAD.MOV R4, RZ, RZ, -R4 ;  /* 0x000000ffff047224 */ /* 0x000fe200078e0a04 */
[----:B------:R-:W-:Y:S01]  /*0b00*/  IABS R17, R20 ;  /* 0x0000001400117213 */ /* 0x000fe20000000000 */
[----:B------:R-:W-:Y:S01]  /*0b10*/  IMAD R7, R7, R14, RZ ;  /* 0x0000000e07077224 */ /* 0x000fe200078e02ff */
[----:B------:R-:W-:Y:S01]  /*0b20*/  LOP3.LUT R117, R107, 0x70, RZ, 0x3c, !PT ;  /* 0x000000706b757812 */ /* 0x000fe200078e3cff */
[----:B------:R-:W-:Y:S02]  /*0b30*/  VIADD R12, R8, 0x30 ;  /* 0x00000030080c7836 */ /* 0x000fe40000000000 */
[----:B------:R-:W-:Y:S02]  /*0b40*/  IMAD R9, R16, R4, R9 ;  /* 0x0000000410097224 */ /* 0x000fe400078e0209 */
[----:B------:R-:W-:Y:S01]  /*0b50*/  VIADD R5, R8, 0x10 ;  /* 0x0000001008057836 */ /* 0x000fe20000000000 */
[----:B------:R-:W-:Y:S01]  /*0b60*/  IABS R13, R12 ;  /* 0x0000000c000d7213 */ /* 0x000fe20000000000 */
[----:B------:R-:W-:Y:S01]  /*0b70*/  IMAD.HI.U32 R2, R3, R7, R2 ;  /* 0x0000000703027227 */ /* 0x000fe200078e0002 */
[----:B------:R-:W-:-:S02]  /*0b80*/  ISETP.GT.U32.AND P1, PT, R16, R9, PT ;  /* 0x000000091000720c */ /* 0x000fc40003f24070 */
[----:B------:R-:W-:Y:S02]  /*0b90*/  IABS R19, R5 ;  /* 0x0000000500137213 */ /* 0x000fe40000000000 */
[----:B------:R-:W-:Y:S01]  /*0ba0*/  ISETP.GE.AND P0, PT, R12, RZ, PT ;  /* 0x000000ff0c00720c */ /* 0x000fe20003f06270 */
[C---:B------:R-:W-:Y:S01]  /*0bb0*/  IMAD.HI.U32 R3, R2.reuse, R13, RZ ;  /* 0x0000000d02037227 */ /* 0x040fe200078e00ff */
[----:B------:R-:W-:Y:S02]  /*0bc0*/  ISETP.GE.AND P3, PT, R5, RZ, PT ;  /* 0x000000ff0500720c */ /* 0x000fe40003f66270 */
[----:B------:R-:W-:Y:S01]  /*0bd0*/  SHF.R.U32.HI R5, RZ, 0x1, R15 ;  /* 0x00000001ff057819 */ /* 0x000fe2000001160f */
[----:B------:R-:W-:-:S03]  /*0be0*/  IMAD.HI.U32 R4, R2, R17, RZ ;  /* 0x0000001102047227 */ /* 0x000fc600078e00ff */
[----:B------:R-:W-:Y:S01]  /*0bf0*/  LOP3.LUT R5, R5, 0xe0, RZ, 0xc0, !PT ;  /* 0x000000e005057812 */ /* 0x000fe200078ec0ff */
[----:B------:R-:W-:-:S04]  /*0c00*/  IMAD.HI.U32 R7, R2, R19, RZ ;  /* 0x0000001302077227 */ /* 0x000fc800078e00ff */
[----:B------:R-:W-:-:S04]  /*0c10*/  IMAD.HI.U32 R2, R2, R21, RZ ;  /* 0x0000001502027227 */ /* 0x000fc800078e00ff */
[----:B------:R-:W-:Y:S02]  /*0c20*/  IMAD.MOV R3, RZ, RZ, -R3 ;  /* 0x000000ffff037224 */ /* 0x000fe400078e0a03 */
[----:B------:R-:W-:Y:S02]  /*0c30*/  IMAD.MOV R4, RZ, RZ, -R4 ;  /* 0x000000ffff047224 */ /* 0x000fe400078e0a04 */
[----:B------:R-:W-:Y:S02]  /*0c40*/  IMAD.MOV R8, RZ, RZ, -R2 ;  /* 0x000000ffff087224 */ /* 0x000fe400078e0a02 */
[C---:B------:R-:W-:Y:S02]  /*0c50*/  IMAD R3, R14.reuse, R3, R13 ;  /* 0x000000030e037224 */ /* 0x040fe400078e020d */
[----:B------:R-:W-:Y:S02]  /*0c60*/  IMAD.MOV R7, RZ, RZ, -R7 ;  /* 0x000000ffff077224 */ /* 0x000fe400078e0a07 */
[C---:B------:R-:W-:Y:S01]  /*0c70*/  IMAD R2, R14.reuse, R4, R17 ;  /* 0x000000040e027224 */ /* 0x040fe200078e0211 */
[C---:B------:R-:W-:Y:S01]  /*0c80*/  ISETP.GT.U32.AND P2, PT, R14.reuse, R3, PT ;  /* 0x000000030e00720c */ /* 0x040fe20003f44070 */
[----:B------:R-:W-:Y:S01]  /*0c90*/  @!P1 IMAD.IADD R9, R9, 0x1, -R16 ;  /* 0x0000000109099824 */ /* 0x000fe200078e0a10 */
[C---:B------:R-:W-:Y:S01]  /*0ca0*/  LOP3.LUT R4, R15.reuse, 0x7, RZ, 0xc0, !PT ;  /* 0x000000070f047812 */ /* 0x040fe200078ec0ff */
[C---:B------:R-:W-:Y:S01]  /*0cb0*/  IMAD R7, R14.reuse, R7, R19 ;  /* 0x000000070e077224 */ /* 0x040fe200078e0213 */
[C---:B------:R-:W-:Y:S01]  /*0cc0*/  ISETP.GT.U32.AND P1, PT, R14.reuse, R2, PT ;  /* 0x000000020e00720c */ /* 0x040fe20003f24070 */
[----:B------:R-:W-:Y:S01]  /*0cd0*/  IMAD R8, R14, R8, R21 ;  /* 0x000000080e087224 */ /* 0x000fe200078e0215 */
[----:B------:R-:W-:Y:S01]  /*0ce0*/  ISETP.GT.U32.AND P4, PT, R16, R9, PT ;  /* 0x000000091000720c */ /* 0x000fe20003f84070 */
[----:B------:R-:W-:Y:S01]  /*0cf0*/  IMAD.SHL.U32 R12, R15, 0x8, RZ ;  /* 0x000000080f0c7824 */ /* 0x000fe200078e00ff */
[----:B------:R-:W-:-:S02]  /*0d00*/  ISETP.GT.U32.AND P6, PT, R14, R7, PT ;  /* 0x000000070e00720c */ /* 0x000fc40003fc4070 */
[----:B------:R-:W-:Y:S02]  /*0d10*/  ISETP.GT.U32.AND P5, PT, R14, R8, PT ;  /* 0x000000080e00720c */ /* 0x000fe40003fa4070 */
[----:B------:R-:W-:Y:S01]  /*0d20*/  LOP3.LUT R13, R12, 0x30, RZ, 0xc0, !PT ;  /* 0x000000300c0d7812 */ /* 0x000fe200078ec0ff */
[--C-:B------:R-:W-:Y:S02]  /*0d30*/  @!P2 IMAD.IADD R3, R3, 0x1, -R14.reuse ;  /* 0x000000010303a824 */ /* 0x100fe400078e0a0e */
[----:B------:R-:W-:Y:S02]  /*0d40*/  IMAD.SHL.U32 R12, R15, 0x2, RZ ;  /* 0x000000020f0c7824 */ /* 0x000fe400078e00ff */
[----:B------:R-:W-:Y:S01]  /*0d50*/  @!P1 IMAD.IADD R2, R2, 0x1, -R14 ;  /* 0x0000000102029824 */ /* 0x000fe200078e0a0e */
[----:B------:R-:W-:Y:S01]  /*0d60*/  ISETP.GT.U32.AND P2, PT, R14, R3, PT ;  /* 0x000000030e00720c */ /* 0x000fe20003f44070 */
[----:B------:R-:W-:Y:S01]  /*0d70*/  @!P4 IMAD.IADD R9, R9, 0x1, -R16 ;  /* 0x000000010909c824 */ /* 0x000fe200078e0a10 */
[----:B------:R-:W-:Y:S01]  /*0d80*/  ISETP.GE.AND P4, PT, R115, RZ, PT ;  /* 0x000000ff7300720c */ /* 0x000fe20003f86270 */
[----:B------:R-:W-:Y:S01]  /*0d90*/  IMAD R13, R4, 0x40, R13 ;  /* 0x00000040040d7824 */ /* 0x000fe200078e020d */
[----:B------:R-:W-:Y:S01]  /*0da0*/  ISETP.GT.U32.AND P1, PT, R14, R2, PT ;  /* 0x000000020e00720c */ /* 0x000fe20003f24070 */
[--C-:B------:R-:W-:Y:S01]  /*0db0*/  @!P6 IMAD.IADD R7, R7, 0x1, -R14.reuse ;  /* 0x000000010707e824 */ /* 0x100fe200078e0a0e */
[----:B------:R-:W-:Y:S01]  /*0dc0*/  ISETP.NE.AND P6, PT, R10, RZ, PT ;  /* 0x000000ff0a00720c */ /* 0x000fe20003fc5270 */
[----:B------:R-:W-:Y:S01]  /*0dd0*/  @!P5 IMAD.IADD R8, R8, 0x1, -R14 ;  /* 0x000000010808d824 */ /* 0x000fe200078e0a0e */
[--C-:B------:R-:W-:Y:S01]  /*0de0*/  LOP3.LUT R5, R5, 0x10, R12.reuse, 0xf8, !PT ;  /* 0x0000001005057812 */ /* 0x100fe200078ef80c */
[----:B------:R-:W-:Y:S01]  /*0df0*/  IMAD R4, R4, 0x410, RZ ;  /* 0x0000041004047824 */ /* 0x000fe200078e02ff */
[----:B------:R-:W-:-:S02]  /*0e00*/  LOP3.LUT R12, R13, 0x30, R12, 0x78, !PT ;  /* 0x000000300d0c7812 */ /* 0x000fc400078e780c */
[----:B------:R-:W0:Y:S01]  /*0e10*/  LDC R13, c[0x0][0x3ac] ;  /* 0x0000eb00ff0d7b82 */ /* 0x000e220000000800 */
[----:B------:R-:W-:Y:S01]  /*0e20*/  ISETP.GT.U32.AND P5, PT, R14, R7, PT ;  /* 0x000000070e00720c */ /* 0x000fe20003fa4070 */
[--C-:B------:R-:W-:Y:S01]  /*0e30*/  @!P2 IMAD.IADD R3, R3, 0x1, -R14.reuse ;  /* 0x000000010303a824 */ /* 0x100fe200078e0a0e */
[----:B------:R-:W-:Y:S01]  /*0e40*/  LOP3.LUT R5, R4, R5, RZ, 0x3c, !PT ;  /* 0x0000000504057212 */ /* 0x000fe200078e3cff */
[----:B------:R-:W-:Y:S01]  /*0e50*/  @!P4 IMAD.MOV R9, RZ, RZ, -R9 ;  /* 0x000000ffff09c224 */ /* 0x000fe200078e0a09 */
[----:B------:R-:W-:Y:S01]  /*0e60*/  ISETP.GT.U32.AND P4, PT, R14, R8, PT ;  /* 0x000000080e00720c */ /* 0x000fe20003f84070 */
[----:B------:R-:W-:Y:S01]  /*0e70*/  IMAD.SHL.U32 R4, R15, 0x200, RZ ;  /* 0x000002000f047824 */ /* 0x000fe200078e00ff */
[----:B------:R-:W-:Y:S01]  /*0e80*/  @!P6 LOP3.LUT R9, RZ, R10, RZ, 0x33, !PT ;  /* 0x0000000aff09e212 */ /* 0x000fe200078e33ff */
[--C-:B------:R-:W-:Y:S01]  /*0e90*/  @!P1 IMAD.IADD R2, R2, 0x1, -R14.reuse ;  /* 0x0000000102029824 */ /* 0x100fe200078e0a0e */
[----:B------:R-:W-:Y:S01]  /*0ea0*/  ISETP.GE.AND P2, PT, R18, RZ, PT ;  /* 0x000000ff1200720c */ /* 0x000fe20003f46270 */
[----:B------:R-:W-:Y:S01]  /*0eb0*/  @!P0 IMAD.MOV R3, RZ, RZ, -R3 ;  /* 0x000000ffff038224 */ /* 0x000fe200078e0a03 */
[----:B------:R-:W-:Y:S01]  /*0ec0*/  ISETP.GE.AND P1, PT, R20, RZ, PT ;  /* 0x000000ff1400720c */ /* 0x000fe20003f26270 */
[----:B------:R-:W-:Y:S01]  /*0ed0*/  IMAD R9, R9, UR7, RZ ;  /* 0x0000000709097c24 */ /* 0x000fe2000f8e02ff */
[----:B------:R-:W-:Y:S01]  /*0ee0*/  LOP3.LUT R4, R4, 0x2000, RZ, 0xc0, !PT ;  /* 0x0000200004047812 */ /* 0x000fe200078ec0ff */
[----:B------:R-:W1:Y:S01]  /*0ef0*/  LDCU UR7, c[0x0][0x3b0] ;  /* 0x00007600ff0777ac */ /* 0x000e620008000800 */
[----:B------:R-:W-:Y:S01]  /*0f00*/  @!P5 IMAD.IADD R7, R7, 0x1, -R14 ;  /* 0x000000010707d824 */ /* 0x000fe200078e0a0e */
[----:B------:R-:W-:-:S02]  /*0f10*/  IADD3 R109, PT, PT, R12, UR5, R109 ;  /* 0x000000050c6d7c10 */ /* 0x000fc4000fffe06d */
[----:B------:R-:W-:Y:S02]  /*0f20*/  CS2R R20, SRZ ;  /* 0x0000000000147805 */ /* 0x000fe4000001ff00 */
[----:B------:R-:W-:Y:S01]  /*0f30*/  IADD3 R106, PT, PT, R5, UR5, R4 ;  /* 0x00000005056a7c10 */ /* 0x000fe2000fffe004 */
[----:B------:R-:W-:Y:S01]  /*0f40*/  @!P4 IMAD.IADD R8, R8, 0x1, -R14 ;  /* 0x000000010808c824 */ /* 0x000fe200078e0a0e */
[----:B------:R-:W-:Y:S01]  /*0f50*/  ISETP.NE.AND P4, PT, R11, RZ, PT ;  /* 0x000000ff0b00720c */ /* 0x000fe20003f85270 */
[----:B------:R-:W-:Y:S01]  /*0f60*/  IMAD.MOV.U32 R5, RZ, RZ, R2 ;  /* 0x000000ffff057224 */ /* 0x000fe200078e0002 */
[----:B------:R-:W-:Y:S01]  /*0f70*/  LOP3.LUT R4, RZ, R11, RZ, 0x33, !PT ;  /* 0x0000000bff047212 */ /* 0x000fe200078e33ff */
[----:B------:R-:W-:Y:S01]  /*0f80*/  @!P3 IMAD.MOV R7, RZ, RZ, -R7 ;  /* 0x000000ffff07b224 */ /* 0x000fe200078e0a07 */
[----:B---3--:R-:W-:Y:S01]  /*0f90*/  LEA R2, P0, R9, UR12, 0x1 ;  /* 0x0000000c09027c11 */ /* 0x008fe2000f8008ff */
[----:B------:R-:W-:Y:S01]  /*0fa0*/  @!P1 IMAD.MOV R5, RZ, RZ, -R5 ;  /* 0x000000ffff059224 */ /* 0x000fe200078e0a05 */
[C---:B------:R-:W-:Y:S01]  /*0fb0*/  SEL R113, R4.reuse, R3, !P4 ;  /* 0x0000000304717207 */ /* 0x040fe20006000000 */
[----:B------:R-:W-:Y:S01]  /*0fc0*/  @!P2 IMAD.MOV R8, RZ, RZ, -R8 ;  /* 0x000000ffff08a224 */ /* 0x000fe200078e0a08 */
[----:B------:R-:W-:Y:S01]  /*0fd0*/  SEL R111, R4, R7, !P4 ;  /* 0x00000007046f7207 */ /* 0x000fe20006000000 */
[----:B0-----:R-:W-:Y:S01]  /*0fe0*/  IMAD R104, R22, R13, RZ ;  /* 0x0000000d16687224 */ /* 0x001fe200078e02ff */
[----:B------:R-:W-:-:S02]  /*0ff0*/  SEL R112, R4, R5, !P4 ;  /* 0x0000000504707207 */ /* 0x000fc40006000000 */
[----:B------:R-:W-:Y:S02]  /*1000*/  CS2R R22, SRZ ;  /* 0x0000000000167805 */ /* 0x000fe4000001ff00 */
[----:B------:R-:W-:Y:S01]  /*1010*/  SEL R110, R4, R8, !P4 ;  /* 0x00000008046e7207 */ /* 0x000fe20006000000 */
[----:B-1----:R-:W-:Y:S01]  /*1020*/  IMAD R113, R113, UR7, RZ ;  /* 0x0000000771717c24 */ /* 0x002fe2000f8e02ff */
[----:B--2---:R-:W-:Y:S01]  /*1030*/  LEA R105, P5, R104, UR10, 0x1 ;  /* 0x0000000a68697c11 */ /* 0x004fe2000f8a08ff */
[----:B------:R-:W-:Y:S01]  /*1040*/  IMAD R112, R112, UR7, RZ ;  /* 0x0000000770707c24 */ /* 0x000fe2000f8e02ff */
[----:B------:R-:W-:Y:S01]  /*1050*/  LEA.HI.X.SX32 R3, R9, UR13, 0x1, P0 ;  /* 0x0000000d09037c11 */ /* 0x000fe200080f0eff */
[----:B------:R-:W-:Y:S01]  /*1060*/  IMAD R111, R111, UR7, RZ ;  /* 0x000000076f6f7c24 */ /* 0x000fe2000f8e02ff */
[----:B------:R-:W-:Y:S01]  /*1070*/  LEA.HI.X.SX32 R104, R104, UR11, 0x1, P5 ;  /* 0x0000000b68687c11 */ /* 0x000fe2000a8f0eff */
[----:B------:R-:W-:-:S08]  /*1080*/  IMAD R110, R110, UR7, RZ ;  /* 0x000000076e6e7c24 */ /* 0x000fd0000f8e02ff */
.L_x_2:
[----:B------:R-:W0:Y:S01]  /*1090*/  LDC R8, c[0x0][0x3a8] ;  /* 0x0000ea00ff087b82 */ /* 0x000e220000000800 */
[C---:B------:R-:W-:Y:S02]  /*10a0*/  ISETP.GT.AND P1, PT, R0.reuse, 0x3, PT ;  /* 0x000000030000780c */ /* 0x040fe40003f24270 */
[C---:B------:R-:W-:Y:S02]  /*10b0*/  ISETP.GT.AND P2, PT, R0.reuse, 0x4, PT ;  /* 0x000000040000780c */ /* 0x040fe40003f44270 */
[----:B------:R-:W-:Y:S02]  /*10c0*/  PRMT R16, RZ, 0x7610, R16 ;  /* 0x00007610ff107816 */ /* 0x000fe40000000010 */
[----:B------:R-:W-:Y:S01]  /*10d0*/  ISETP.GT.AND P3, PT, R0, 0x5, PT ;  /* 0x000000050000780c */ /* 0x000fe20003f64270 */
[----:B------:R-:W1:Y:S01]  /*10e0*/  LDC R14, c[0x0][0x3a8] ;  /* 0x0000ea00ff0e7b82 */ /* 0x000e620000000800 */
[----:B------:R-:W-:Y:S02]  /*10f0*/  PRMT R13, RZ, 0x7610, R13 ;  /* 0x00007610ff0d7816 */ /* 0x000fe4000000000d */
[----:B------:R-:W-:-:S02]  /*1100*/  PRMT R10, RZ, 0x7610, R10 ;  /* 0x00007610ff0a7816 */ /* 0x000fc4000000000a */
[C---:B------:R-:W-:Y:S02]  /*1110*/  ISETP.GT.AND P0, PT, R0.reuse, 0x2, PT ;  /* 0x000000020000780c */ /* 0x040fe40003f04270 */
[----:B------:R-:W-:Y:S01]  /*1120*/  ISETP.GT.AND P4, PT, R0, 0x6, PT ;  /* 0x000000060000780c */ /* 0x000fe20003f84270 */
[----:B------:R-:W2:Y:S01]  /*1130*/  LDC R60, c[0x0][0x3a8] ;  /* 0x0000ea00ff3c7b82 */ /* 0x000ea20000000800 */
[----:B------:R-:W-:Y:S02]  /*1140*/  PRMT R19, RZ, 0x7610, R19 ;  /* 0x00007610ff137816 */ /* 0x000fe40000000013 */
[----:B------:R-:W-:-:S05]  /*1150*/  PRMT R7, RZ, 0x7610, R7 ;  /* 0x00007610ff077816 */ /* 0x000fca0000000007 */
[----:B------:R-:W3:Y:S01]  /*1160*/  LDC R56, c[0x0][0x3a8] ;  /* 0x0000ea00ff387b82 */ /* 0x000ee20000000800 */
[----:B0-----:R-:W-:-:S04]  /*1170*/  IMAD R8, R8, 0x3, RZ ;  /* 0x0000000308087824 */ /* 0x001fc800078e02ff */
[----:B------:R-:W-:-:S03]  /*1180*/  IMAD.WIDE R8, R8, 0x2, R2 ;  /* 0x0000000208087825 */ /* 0x000fc600078e0202 */
[----:B------:R-:W0:Y:S01]  /*1190*/  LDC R62, c[0x0][0x3a8] ;  /* 0x0000ea00ff3e7b82 */ /* 0x000e220000000800 */
[----:B-1----:R-:W-:Y:S01]  /*11a0*/  IMAD.SHL.U32 R14, R14, 0x4, RZ ;  /* 0x000000040e0e7824 */ /* 0x002fe200078e00ff */
[----:B------:R1:W4:Y:S03]  /*11b0*/  @P1 LDG.E.U16 R16, desc[UR8][R8.64] ;  /* 0x0000000808101981 */ /* 0x000326000c1e1500 */
[----:B------:R-:W-:-:S03]  /*11c0*/  IMAD.WIDE R14, R14, 0x2, R2 ;  /* 0x000000020e0e7825 */ /* 0x000fc600078e0202 */
[----:B------:R-:W5:Y:S01]  /*11d0*/  LDC R4, c[0x0][0x3a8] ;  /* 0x0000ea00ff047b82 */ /* 0x000f620000000800 */
[----:B--2---:R-:W-:Y:S01]  /*11e0*/  IMAD R60, R60, 0x7, RZ ;  /* 0x000000073c3c7824 */ /* 0x004fe200078e02ff */
[----:B------:R-:W2:Y:S06]  /*11f0*/  @P2 LDG.E.U16 R13, desc[UR8][R14.64] ;  /* 0x000000080e0d2981 */ /* 0x000eac000c1e1500 */
[----:B------:R-:W5:Y:S01]  /*1200*/  LDC R58, c[0x0][0x3a8] ;  /* 0x0000ea00ff3a7b82 */ /* 0x000f620000000800 */
[----:B---3--:R-:W-:Y:S01]  /*1210*/  IMAD R56, R56, 0x5, RZ ;  /* 0x0000000538387824 */ /* 0x008fe200078e02ff */
[----:B------:R-:W-:Y:S01]  /*1220*/  ISETP.GT.AND P2, PT, R0, 0x9, PT ;  /* 0x000000090000780c */ /* 0x000fe20003f44270 */
[----:B-1----:R-:W-:-:S04]  /*1230*/  IMAD.WIDE R8, R60, 0x2, R2 ;  /* 0x000000023c087825 */ /* 0x002fc800078e0202 */
[--C-:B------:R-:W-:Y:S01]  /*1240*/  IMAD.WIDE R56, R56, 0x2, R2.reuse ;  /* 0x0000000238387825 */ /* 0x100fe200078e0202 */
[----:B------:R-:W1:Y:S03]  /*1250*/  LDC R60, c[0x0][0x3a8] ;  /* 0x0000ea00ff3c7b82 */ /* 0x000e660000000800 */
[----:B0-----:R-:W-:Y:S01]  /*1260*/  IMAD R62, R62, 0x9, RZ ;  /* 0x000000093e3e7824 */ /* 0x001fe200078e02ff */
[----:B------:R0:W3:Y:S03]  /*1270*/  @P3 LDG.E.U16 R10, desc[UR8][R56.64] ;  /* 0x00000008380a3981 */ /* 0x0000e6000c1e1500 */
[----:B------:R-:W-:Y:S01]  /*1280*/  IMAD.WIDE R62, R62, 0x2, R2 ;  /* 0x000000023e3e7825 */ /* 0x000fe200078e0202 */
[----:B------:R-:W1:Y:S03]  /*1290*/  LDC R92, c[0x0][0x3a8] ;  /* 0x0000ea00ff5c7b82 */ /* 0x000e660000000800 */
[----:B-----5:R-:W-:Y:S01]  /*12a0*/  IMAD.SHL.U32 R4, R4, 0x2, RZ ;  /* 0x0000000204047824 */ /* 0x020fe200078e00ff */
[----:B0-----:R-:W-:-:S03]  /*12b0*/  PRMT R57, RZ, 0x7610, R57 ;  /* 0x00007610ff397816 */ /* 0x001fc60000000039 */
[--C-:B------:R-:W-:Y:S01]  /*12c0*/  IMAD.WIDE R4, R4, 0x2, R2.reuse ;  /* 0x0000000204047825 */ /* 0x100fe200078e0202 */
[----:B------:R-:W0:Y:S03]  /*12d0*/  LDC R99, c[0x0][0x3a8] ;  /* 0x0000ea00ff637b82 */ /* 0x000e260000000800 */
[----:B------:R-:W-:Y:S01]  /*12e0*/  IMAD R58, R58, 0x6, RZ ;  /* 0x000000063a3a7824 */ /* 0x000fe200078e02ff */
[----:B------:R5:W2:Y:S01]  /*12f0*/  @P2 LDG.E.U16 R57, desc[UR8][R62.64] ;  /* 0x000000083e392981 */ /* 0x000aa2000c1e1500 */
[----:B------:R-:W-:Y:S02]  /*1300*/  ISETP.GT.AND P1, PT, R0, 0x8, PT ;  /* 0x000000080000780c */ /* 0x000fe40003f24270 */
[----:B------:R-:W-:Y:S01]  /*1310*/  IMAD.WIDE R58, R58, 0x2, R2 ;  /* 0x000000023a3a7825 */ /* 0x000fe200078e0202 */
[----:B------:R-:W2:Y:S01]  /*1320*/  @P0 LDG.E.U16 R19, desc[UR8][R4.64] ;  /* 0x0000000804130981 */ /* 0x000ea2000c1e1500 */
[----:B------:R-:W0:Y:S08]  /*1330*/  LDC R96, c[0x0][0x3a8] ;  /* 0x0000ea00ff607b82 */ /* 0x000e300000000800 */
[----:B-----5:R-:W5:Y:S01]  /*1340*/  LDC R63, c[0x0][0x3a8] ;  /* 0x0000ea00ff3f7b82 */ /* 0x020f620000000800 */
[----:B-1----:R-:W-:Y:S01]  /*1350*/  IMAD.SHL.U32 R60, R60, 0x8, RZ ;  /* 0x000000083c3c7824 */ /* 0x002fe200078e00ff */
[----:B------:R1:W2:Y:S01]  /*1360*/  @P4 LDG.E.U16 R7, desc[UR8][R58.64] ;  /* 0x000000083a074981 */ /* 0x0002a2000c1e1500 */
[----:B------:R-:W-:-:S02]  /*1370*/  ISETP.GT.AND P0, PT, R0, 0x7, PT ;  /* 0x000000070000780c */ /* 0x000fc40003f04270 */
[----:B------:R-:W-:Y:S01]  /*1380*/  IMAD.WIDE R60, R60, 0x2, R2 ;  /* 0x000000023c3c7825 */ /* 0x000fe200078e0202 */
[----:B------:R-:W-:Y:S02]  /*1390*/  ISETP.GT.AND P3, PT, R0, 0xa, PT ;  /* 0x0000000a0000780c */ /* 0x000fe40003f64270 */
[----:B------:R-:W0:Y:S01]  /*13a0*/  LDC R94, c[0x0][0x3a8] ;  /* 0x0000ea00ff5e7b82 */ /* 0x000e220000000800 */
[----:B-1----:R-:W-:Y:S01]  /*13b0*/  PRMT R59, RZ, 0x7610, R59 ;  /* 0x00007610ff3b7816 */ /* 0x002fe2000000003b */
[----:B------:R-:W-:Y:S01]  /*13c0*/  IMAD R92, R92, 0xa, RZ ;  /* 0x0000000a5c5c7824 */ /* 0x000fe200078e02ff */
[----:B------:R-:W-:Y:S02]  /*13d0*/  PRMT R5, RZ, 0x7610, R5 ;  /* 0x00007610ff057816 */ /* 0x000fe40000000005 */
[----:B------:R-:W-:-:S03]  /*13e0*/  PRMT R18, RZ, 0x7610, R18 ;  /* 0x00007610ff127816 */ /* 0x000fc60000000012 */
[----:B------:R-:W1:Y:S01]  /*13f0*/  LDC R97, c[0x0][0x3a8] ;  /* 0x0000ea00ff617b82 */ /* 0x000e620000000800 */
[----:B------:R-:W2:Y:S01]  /*1400*/  @P1 LDG.E.U16 R59, desc[UR8][R60.64] ;  /* 0x000000083c3b1981 */ /* 0x000ea2000c1e1500 */
[----:B------:R-:W-:Y:S01]  /*1410*/  ISETP.GT.AND P1, PT, R0, 0xd, PT ;  /* 0x0000000d0000780c */ /* 0x000fe20003f24270 */
[--C-:B------:R-:W-:Y:S02]  /*1420*/  IMAD.WIDE R92, R92, 0x2, R2.reuse ;  /* 0x000000025c5c7825 */ /* 0x100fe400078e0202 */
[----:B------:R0:W2:Y:S02]  /*1430*/  @P0 LDG.E.U16 R5, desc[UR8][R8.64] ;  /* 0x0000000808050981 */ /* 0x0000a4000c1e1500 */
[----:B-----5:R-:W-:Y:S02]  /*1440*/  IMAD R63, R63, 0xd, RZ ;  /* 0x0000000d3f3f7824 */ /* 0x020fe400078e02ff */
[----:B0-----:R-:W-:Y:S01]  /*1450*/  IMAD R99, R99, 0xe, RZ ;  /* 0x0000000e63637824 */ /* 0x001fe200078e02ff */
[----:B------:R0:W5:Y:S01]  /*1460*/  @P3 LDG.E.U16 R18, desc[UR8][R92.64] ;  /* 0x000000085c123981 */ /* 0x000162000c1e1500 */
[----:B------:R-:W-:Y:S01]  /*1470*/  IMAD.WIDE R62, R63, 0x2, R2 ;  /* 0x000000023f3e7825 */ /* 0x000fe200078e0202 */
[----:B------:R-:W-:-:S03]  /*1480*/  PRMT R9, RZ, 0x7610, R9 ;  /* 0x00007610ff097816 */ /* 0x000fc60000000009 */
[----:B0-----:R-:W-:-:S03]  /*1490*/  IMAD.WIDE R92, R99, 0x2, R2 ;  /* 0x00000002635c7825 */ /* 0x001fc600078e0202 */
[----:B------:R0:W2:Y:S01]  /*14a0*/  @P1 LDG.E.U16 R9, desc[UR8][R62.64] ;  /* 0x000000083e091981 */ /* 0x0000a2000c1e1500 */
[----:B------:R-:W1:Y:S01]  /*14b0*/  LDC R99, c[0x0][0x3a8] ;  /* 0x0000ea00ff637b82 */ /* 0x000e620000000800 */
[----:B------:R-:W-:Y:S01]  /*14c0*/  ISETP.GT.AND P4, PT, R0, 0xb, PT ;  /* 0x0000000b0000780c */ /* 0x000fe20003f84270 */
[----:B------:R-:W-:-:S06]  /*14d0*/  IMAD R96, R96, 0xc, RZ ;  /* 0x0000000c60607824 */ /* 0x000fcc00078e02ff */
[----:B0-----:R-:W0:Y:S01]  /*14e0*/  LDC R63, c[0x0][0x3a8] ;  /* 0x0000ea00ff3f7b82 */ /* 0x001e220000000800 */
[----:B------:R-:W-:Y:S01]  /*14f0*/  IMAD R94, R94, 0xb, RZ ;  /* 0x0000000b5e5e7824 */ /* 0x000fe200078e02ff */
[----:B------:R-:W-:Y:S01]  /*1500*/  ISETP.GT.AND P0, PT, R0, 0xc, PT ;  /* 0x0000000c0000780c */ /* 0x000fe20003f04270 */
[----:B------:R-:W-:Y:S01]  /*1510*/  IMAD.WIDE R60, R96, 0x2, R2 ;  /* 0x00000002603c7825 */ /* 0x000fe200078e0202 */
[----:B------:R-:W-:Y:S02]  /*1520*/  ISETP.GT.AND P3, PT, R0, 0xf, PT ;  /* 0x0000000f0000780c */ /* 0x000fe40003f64270 */
[----:B------:R-:W-:Y:S02]  /*1530*/  PRMT R15, RZ, 0x7610, R15 ;  /* 0x00007610ff0f7816 */ /* 0x000fe4000000000f */
[----:B------:R-:W0:Y:S01]  /*1540*/  LDC R96, c[0x0][0x3a8] ;  /* 0x0000ea00ff607b82 */ /* 0x000e220000000800 */
[----:B------:R-:W-:Y:S01]  /*1550*/  IMAD.WIDE R94, R94, 0x2, R2 ;  /* 0x000000025e5e7825 */ /* 0x000fe200078e0202 */
[----:B------:R-:W-:-:S03]  /*1560*/  PRMT R12, RZ, 0x7610, R12 ;  /* 0x00007610ff0c7816 */ /* 0x000fc6000000000c */
[----:B-1----:R-:W-:Y:S01]  /*1570*/  IMAD R97, R97, 0xf, RZ ;  /* 0x0000000f61617824 */ /* 0x002fe200078e02ff */
[----:B------:R1:W2:Y:S01]  /*1580*/  @P4 LDG.E.U16 R15, desc[UR8][R94.64] ;  /* 0x000000085e0f4981 */ /* 0x0002a2000c1e1500 */
[----:B------:R-:W-:Y:S01]  /*1590*/  PRMT R4, RZ, 0x7610, R4 ;  /* 0x00007610ff047816 */ /* 0x000fe20000000004 */
[----:B------:R-:W-:Y:S01]  /*15a0*/  IMAD R99, R99, 0x11, RZ ;  /* 0x0000001163637824 */ /* 0x000fe200078e02ff */
[----:B------:R-:W-:Y:S01]  /*15b0*/  ISETP.GT.AND P1, PT, R0, 0x12, PT ;  /* 0x000000120000780c */ /* 0x000fe20003f24270 */
[----:B------:R0:W2:Y:S01]  /*15c0*/  @P0 LDG.E.U16 R12, desc[UR8][R60.64] ;  /* 0x000000083c0c0981 */ /* 0x0000a2000c1e1500 */
[----:B-1----:R-:W-:Y:S01]  /*15d0*/  IMAD.WIDE R94, R97, 0x2, R2 ;  /* 0x00000002615e7825 */ /* 0x002fe200078e0202 */
[----:B------:R-:W-:-:S03]  /*15e0*/  PRMT R17, RZ, 0x7610, R17 ;  /* 0x00007610ff117816 */ /* 0x000fc60000000011 */
[----:B0-----:R-:W-:Y:S01]  /*15f0*/  IMAD R63, R63, 0x12, RZ ;  /* 0x000000123f3f7824 */ /* 0x001fe200078e02ff */
[----:B------:R0:W2:Y:S01]  /*1600*/  @P3 LDG.E.U16 R4, desc[UR8][R94.64] ;  /* 0x000000085e043981 */ /* 0x0000a2000c1e1500 */
[--C-:B------:R-:W-:Y:S02]  /*1610*/  IMAD.WIDE R60, R99, 0x2, R2.reuse ;  /* 0x00000002633c7825 */ /* 0x100fe400078e0202 */
[----:B------:R-:W1:Y:S02]  /*1620*/  LDC R99, c[0x0][0x3a8] ;  /* 0x0000ea00ff637b82 */ /* 0x000e640000000800 */
[----:B------:R-:W-:Y:S01]  /*1630*/  IMAD.WIDE R62, R63, 0x2, R2 ;  /* 0x000000023f3e7825 */ /* 0x000fe200078e0202 */
[C---:B------:R-:W-:Y:S02]  /*1640*/  ISETP.GT.AND P2, PT, R0.reuse, 0xe, PT ;  /* 0x0000000e0000780c */ /* 0x040fe40003f44270 */
[----:B------:R-:W-:Y:S02]  /*1650*/  ISETP.GT.AND P4, PT, R0, 0x10, PT ;  /* 0x000000100000780c */ /* 0x000fe40003f84270 */
[----:B------:R0:W2:Y:S02]  /*1660*/  @P1 LDG.E.U16 R17, desc[UR8][R62.64] ;  /* 0x000000083e111981 */ /* 0x0000a4000c1e1500 */
[----:B0-----:R-:W0:Y:S01]  /*1670*/  LDC R95, c[0x0][0x3a8] ;  /* 0x0000ea00ff5f7b82 */ /* 0x001e220000000800 */
[----:B------:R-:W-:Y:S01]  /*1680*/  IMAD.SHL.U32 R96, R96, 0x10, RZ ;  /* 0x0000001060607824 */ /* 0x000fe200078e00ff */
[----:B------:R-:W-:-:S06]  /*1690*/  PRMT R6, RZ, 0x7610, R6 ;  /* 0x00007610ff067816 */ /* 0x000fcc0000000006 */
[----:B------:R-:W0:Y:S01]  /*16a0*/  LDC R63, c[0x0][0x3a8] ;  /* 0x0000ea00ff3f7b82 */ /* 0x000e220000000800 */
[----:B------:R-:W-:Y:S01]  /*16b0*/  PRMT R58, RZ, 0x7610, R58 ;  /* 0x00007610ff3a7816 */ /* 0x000fe2000000003a */
[----:B------:R-:W-:Y:S01]  /*16c0*/  IMAD.WIDE R96, R96, 0x2, R2 ;  /* 0x0000000260607825 */ /* 0x000fe200078e0202 */
[C---:B------:R-:W-:Y:S01]  /*16d0*/  ISETP.GT.AND P0, PT, R0.reuse, 0x11, PT ;  /* 0x000000110000780c */ /* 0x040fe20003f04270 */
[----:B------:R1:W2:Y:S01]  /*16e0*/  @P2 LDG.E.U16 R6, desc[UR8][R92.64] ;  /* 0x000000085c062981 */ /* 0x0002a2000c1e1500 */
[C---:B------:R-:W-:Y:S02]  /*16f0*/  ISETP.GT.AND P3, PT, R0.reuse, 0x14, PT ;  /* 0x000000140000780c */ /* 0x040fe40003f64270 */
[----:B------:R-:W-:Y:S01]  /*1700*/  PRMT R56, RZ, 0x7610, R56 ;  /* 0x00007610ff387816 */ /* 0x000fe20000000038 */
[----:B------:R0:W2:Y:S01]  /*1710*/  @P4 LDG.E.U16 R58, desc[UR8][R96.64] ;  /* 0x00000008603a4981 */ /* 0x0000a2000c1e1500 */
[----:B------:R-:W-:Y:S01]  /*1720*/  ISETP.GT.AND P4, PT, R0, 0x15, PT ;  /* 0x000000150000780c */ /* 0x000fe20003f84270 */
[----:B-1----:R-:W-:Y:S01]  /*1730*/  IMAD R99, R99, 0x15, RZ ;  /* 0x0000001563637824 */ /* 0x002fe200078e02ff */
[----:B------:R-:W1:Y:S01]  /*1740*/  LDC R93, c[0x0][0x3a8] ;  /* 0x0000ea00ff5d7b82 */ /* 0x000e620000000800 */
[----:B0-----:R-:W-:-:S04]  /*1750*/  IMAD R95, R95, 0x14, RZ ;  /* 0x000000145f5f7824 */ /* 0x001fc800078e02ff */
[----:B------:R-:W2:Y:S01]  /*1760*/  @P0 LDG.E.U16 R56, desc[UR8][R60.64] ;  /* 0x000000083c380981 */ /* 0x000ea2000c1e1500 */
[----:B------:R-:W-:Y:S01]  /*1770*/  PRMT R11, RZ, 0x7610, R11 ;  /* 0x00007610ff0b7816 */ /* 0x000fe2000000000b */
[----:B------:R-:W-:Y:S01]  /*1780*/  IMAD.WIDE R96, R99, 0x2, R2 ;  /* 0x0000000263607825 */ /* 0x000fe200078e0202 */
[----:B------:R-:W-:Y:S02]  /*1790*/  PRMT R8, RZ, 0x7610, R8 ;  /* 0x00007610ff087816 */ /* 0x000fe40000000008 */
[----:B------:R-:W-:Y:S01]  /*17a0*/  ISETP.GT.AND P0, PT, R0, 0x16, PT ;  /* 0x000000160000780c */ /* 0x000fe20003f04270 */
[----:B------:R-:W-:-:S04]  /*17b0*/  IMAD.WIDE R94, R95, 0x2, R2 ;  /* 0x000000025f5e7825 */ /* 0x000fc800078e0202 */
[----:B------:R-:W-:Y:S01]  /*17c0*/  IMAD R63, R63, 0x16, RZ ;  /* 0x000000163f3f7824 */ /* 0x000fe200078e02ff */
[----:B------:R0:W2:Y:S01]  /*17d0*/  @P3 LDG.E.U16 R11, desc[UR8][R94.64] ;  /* 0x000000085e0b3981 */ /* 0x0000a2000c1e1500 */
[----:B------:R-:W-:Y:S01]  /*17e0*/  ISETP.GT.AND P2, PT, R0, 0x13, PT ;  /* 0x000000130000780c */ /* 0x000fe20003f44270 */
[----:B------:R-:W3:Y:S02]  /*17f0*/  LDC R99, c[0x0][0x3a8] ;  /* 0x0000ea00ff637b82 */ /* 0x000ee40000000800 */
[----:B------:R0:W2:Y:S01]  /*1800*/  @P4 LDG.E.U16 R8, desc[UR8][R96.64] ;  /* 0x0000000860084981 */ /* 0x0000a2000c1e1500 */
[----:B------:R-:W-:-:S05]  /*1810*/  IMAD.WIDE R62, R63, 0x2, R2 ;  /* 0x000000023f3e7825 */ /* 0x000fca00078e0202 */
[----:B0-----:R-:W0:Y:S01]  /*1820*/  LDC R95, c[0x0][0x3a8] ;  /* 0x0000ea00ff5f7b82 */ /* 0x001e220000000800 */
[----:B------:R-:W-:Y:S01]  /*1830*/  PRMT R96, RZ, 0x7610, R96 ;  /* 0x00007610ff607816 */ /* 0x000fe20000000060 */
[----:B-1----:R-:W-:-:S05]  /*1840*/  IMAD R93, R93, 0x13, RZ ;  /* 0x000000135d5d7824 */ /* 0x002fca00078e02ff */
[----:B------:R1:W2:Y:S01]  /*1850*/  @P0 LDG.E.U16 R96, desc[UR8][R62.64] ;  /* 0x000000083e600981 */ /* 0x0002a2000c1e1500 */
[----:B------:R-:W-:Y:S01]  /*1860*/  PRMT R14, RZ, 0x7610, R14 ;  /* 0x00007610ff0e7816 */ /* 0x000fe2000000000e */
[----:B------:R-:W-:-:S05]  /*1870*/  IMAD.WIDE R92, R93, 0x2, R2 ;  /* 0x000000025d5c7825 */ /* 0x000fca00078e0202 */
[----:B------:R0:W2:Y:S01]  /*1880*/  @P2 LDG.E.U16 R14, desc[UR8][R92.64] ;  /* 0x000000085c0e2981 */ /* 0x0000a2000c1e1500 */
[----:B-1----:R-:W1:Y:S01]  /*1890*/  LDC R63, c[0x0][0x3a8] ;  /* 0x0000ea00ff3f7b82 */ /* 0x002e620000000800 */
[C---:B------:R-:W-:Y:S01]  /*18a0*/  ISETP.GT.AND P2, PT, R0.reuse, 0x18, PT ;  /* 0x000000180000780c */ /* 0x040fe20003f44270 */
[----:B0-----:R-:W-:Y:S01]  /*18b0*/  IMAD R95, R95, 0x18, RZ ;  /* 0x000000185f5f7824 */ /* 0x001fe200078e02ff */
[----:B------:R-:W-:Y:S02]  /*18c0*/  ISETP.GT.AND P3, PT, R0, 0x19, PT ;  /* 0x000000190000780c */ /* 0x000fe40003f64270 */
[----:B------:R-:W-:-:S03]  /*18d0*/  PRMT R60, RZ, 0x7610, R60 ;  /* 0x00007610ff3c7816 */ /* 0x000fc6000000003c */
[----:B------:R-:W0:Y:S01]  /*18e0*/  LDC R93, c[0x0][0x3a8] ;  /* 0x0000ea00ff5d7b82 */ /* 0x000e220000000800 */
[----:B------:R-:W-:-:S05]  /*18f0*/  IMAD.WIDE R94, R95, 0x2, R2 ;  /* 0x000000025f5e7825 */ /* 0x000fca00078e0202 */
[----:B------:R1:W2:Y:S02]  /*1900*/  @P2 LDG.E.U16 R60, desc[UR8][R94.64] ;  /* 0x000000085e3c2981 */ /* 0x0002a4000c1e1500 */
[----:B-1----:R-:W-:Y:S01]  /*1910*/  IMAD R63, R63, 0x19, RZ ;  /* 0x000000193f3f7824 */ /* 0x002fe200078e02ff */
[----:B------:R-:W-:-:S03]  /*1920*/  PRMT R94, RZ, 0x7610, R94 ;  /* 0x00007610ff5e7816 */ /* 0x000fc6000000005e */
[----:B------:R-:W-:-:S05]  /*1930*/  IMAD.WIDE R62, R63, 0x2, R2 ;  /* 0x000000023f3e7825 */ /* 0x000fca00078e0202 */
[----:B------:R1:W2:Y:S01]  /*1940*/  @P3 LDG.E.U16 R94, desc[UR8][R62.64] ;  /* 0x000000083e5e3981 */ /* 0x0002a2000c1e1500 */
[----:B------:R-:W-:Y:S01]  /*1950*/  ISETP.GT.AND P1, PT, R0, 0x17, PT ;  /* 0x000000170000780c */ /* 0x000fe20003f24270 */
[----:B-1----:R-:W1:Y:S01]  /*1960*/  LDC R63, c[0x0][0x3a8] ;  /* 0x0000ea00ff3f7b82 */ /* 0x002e620000000800 */
[----:B0-----:R-:W-:Y:S01]  /*1970*/  IMAD R93, R93, 0x17, RZ ;  /* 0x000000175d5d7824 */ /* 0x001fe200078e02ff */
[----:B------:R-:W-:-:S03]  /*1980*/  PRMT R61, RZ, 0x7610, R61 ;  /* 0x00007610ff3d7816 */ /* 0x000fc6000000003d */
[----:B------:R-:W-:-:S07]  /*1990*/  IMAD.WIDE R92, R93, 0x2, R2 ;  /* 0x000000025d5c7825 */ /* 0x000fce00078e0202 */
[----:B------:R0:W2:Y:S01]  /*19a0*/  @P1 LDG.E.U16 R61, desc[UR8][R92.64] ;  /* 0x000000085c3d1981 */ /* 0x0000a2000c1e1500 */
[----:B------:R-:W-:Y:S02]  /*19b0*/  ISETP.GT.AND P1, PT, R0, 0x1b, PT ;  /* 0x0000001b0000780c */ /* 0x000fe40003f24270 */
[----:B------:R-:W-:Y:S01]  /*19c0*/  PRMT R98, RZ, 0x7610, R98 ;  /* 0x00007610ff627816 */ /* 0x000fe20000000062 */
[----:B0-----:R-:W0:Y:S01]  /*19d0*/  LDC R93, c[0x0][0x3a8] ;  /* 0x0000ea00ff5d7b82 */ /* 0x001e220000000800 */
[----:B-1----:R-:W-:-:S04]  /*19e0*/  IMAD R63, R63, 0x1b, RZ ;  /* 0x0000001b3f3f7824 */ /* 0x002fc800078e02ff */
[----:B------:R-:W-:-:S05]  /*19f0*/  IMAD.WIDE R62, R63, 0x2, R2 ;  /* 0x000000023f3e7825 */ /* 0x000fca00078e0202 */
[----:B------:R1:W2:Y:S01]  /*1a00*/  @P1 LDG.E.U16 R98, desc[UR8][R62.64] ;  /* 0x000000083e621981 */ /* 0x0002a2000c1e1500 */
[C---:B------:R-:W-:Y:S01]  /*1a10*/  ISETP.GT.AND P4, PT, R0.reuse, 0x1a, PT ;  /* 0x0000001a0000780c */ /* 0x040fe20003f84270 */
[----:B-1----:R-:W1:Y:S01]  /*1a20*/  LDC R63, c[0x0][0x3a8] ;  /* 0x0000ea00ff3f7b82 */ /* 0x002e620000000800 */
[----:B0-----:R-:W-:Y:S01]  /*1a30*/  IMAD R93, R93, 0x1a, RZ ;  /* 0x0000001a5d5d7824 */ /* 0x001fe200078e02ff */
[C---:B------:R-:W-:Y:S02]  /*1a40*/  ISETP.GT.AND P0, PT, R0.reuse, 0x1, PT ;  /* 0x000000010000780c */ /* 0x040fe40003f04270 */
[----:B------:R-:W-:Y:S01]  /*1a50*/  PRMT R95, RZ, 0x7610, R95 ;  /* 0x00007610ff5f7816 */ /* 0x000fe2000000005f */
[----:B------:R-:W-:Y:S01]  /*1a60*/  IMAD.WIDE R92, R93, 0x2, R2 ;  /* 0x000000025d5c7825 */ /* 0x000fe200078e0202 */
[----:B------:R-:W-:Y:S02]  /*1a70*/  ISETP.GT.AND P2, PT, R0, 0x1c, PT ;  /* 0x0000001c0000780c */ /* 0x000fe40003f44270 */
[----:B------:R-:W-:-:S04]  /*1a80*/  PRMT R97, RZ, 0x7610, R97 ;  /* 0x00007610ff617816 */ /* 0x000fc80000000061 */
[----:B------:R3:W2:Y:S02]  /*1a90*/  @P4 LDG.E.U16 R95, desc[UR8][R92.64] ;  /* 0x000000085c5f4981 */ /* 0x0006a4000c1e1500 */
[----:B---3--:R-:W-:-:S04]  /*1aa0*/  IMAD.WIDE R92, R99, 0x2, R2 ;  /* 0x00000002635c7825 */ /* 0x008fc800078e0202 */
[----:B-1----:R-:W-:Y:S01]  /*1ab0*/  IMAD R63, R63, 0x1c, RZ ;  /* 0x0000001c3f3f7824 */ /* 0x002fe200078e02ff */
[----:B------:R0:W3:Y:S03]  /*1ac0*/  @P0 LDG.E.U16 R97, desc[UR8][R92.64] ;  /* 0x000000085c610981 */ /* 0x0000e6000c1e1500 */
[----:B------:R-:W-:Y:S01]  /*1ad0*/  IMAD.WIDE R62, R63, 0x2, R2 ;  /* 0x000000023f3e7825 */ /* 0x000fe200078e0202 */
[----:B0-----:R-:W-:-:S06]  /*1ae0*/  PRMT R92, RZ, 0x7610, R92 ;  /* 0x00007610ff5c7816 */ /* 0x001fcc000000005c */
[----:B------:R0:W3:Y:S02]  /*1af0*/  @P2 LDG.E.U16 R92, desc[UR8][R62.64] ;  /* 0x000000083e5c2981 */ /* 0x0000e4000c1e1500 */
[----:B0-----:R-:W0:Y:S01]  /*1b00*/  LDC R63, c[0x0][0x3a8] ;  /* 0x0000ea00ff3f7b82 */ /* 0x001e220000000800 */
[----:B------:R-:W-:Y:S02]  /*1b10*/  ISETP.GT.AND P0, PT, R0, 0x1d, PT ;  /* 0x0000001d0000780c */ /* 0x000fe40003f04270 */
[----:B------:R-:W-:Y:S01]  /*1b20*/  PRMT R93, RZ, 0x7610, R93 ;  /* 0x00007610ff5d7816 */ /* 0x000fe2000000005d */
[----:B0-----:R-:W-:-:S04]  /*1b30*/  IMAD R63, R63, 0x1d, RZ ;  /* 0x0000001d3f3f7824 */ /* 0x001fc800078e02ff */
[----:B------:R-:W-:-:S06]  /*1b40*/  IMAD.WIDE R62, R63, 0x2, R2 ;  /* 0x000000023f3e7825 */ /* 0x000fcc00078e0202 */
[----:B------:R0:W3:Y:S02]  /*1b50*/  @P0 LDG.E.U16 R93, desc[UR8][R62.64] ;  /* 0x000000083e5d0981 */ /* 0x0000e4000c1e1500 */
[----:B0-----:R-:W0:Y:S01]  /*1b60*/  LDC R63, c[0x0][0x3a8] ;  /* 0x0000ea00ff3f7b82 */ /* 0x001e220000000800 */
[----:B------:R-:W-:Y:S02]  /*1b70*/  ISETP.GT.AND P1, PT, R0, 0x1e, PT ;  /* 0x0000001e0000780c */ /* 0x000fe40003f24270 */
[----:B------:R-:W-:Y:S01]  /*1b80*/  PRMT R99, RZ, 0x7610, R99 ;  /* 0x00007610ff637816 */ /* 0x000fe20000000063 */
[----:B0-----:R-:W-:-:S04]  /*1b90*/  IMAD R63, R63, 0x1e, RZ ;  /* 0x0000001e3f3f7824 */ /* 0x001fc800078e02ff */
[----:B------:R-:W-:-:S06]  /*1ba0*/  IMAD.WIDE R62, R63, 0x2, R2 ;  /* 0x000000023f3e7825 */ /* 0x000fcc00078e0202 */
[----:B------:R0:W3:Y:S02]  /*1bb0*/  @P1 LDG.E.U16 R99, desc[UR8][R62.64] ;  /* 0x000000083e631981 */ /* 0x0000e4000c1e1500 */
[----:B0-----:R-:W0:Y:S01]  /*1bc0*/  S2R R62, SR_TID.X ;  /* 0x00000000003e7919 */ /* 0x001e220000002100 */
[----:B------:R-:W1:Y:S01]  /*1bd0*/  LDC R63, c[0x0][0x3a8] ;  /* 0x0000ea00ff3f7b82 */ /* 0x000e620000000800 */
[C---:B------:R-:W-:Y:S02]  /*1be0*/  ISETP.GT.AND P0, PT, R0.reuse, RZ, PT ;  /* 0x000000ff0000720c */ /* 0x040fe40003f04270 */
[----:B------:R-:W-:Y:S02]  /*1bf0*/  ISETP.GT.AND P2, PT, R0, 0x1f, PT ;  /* 0x0000001f0000780c */ /* 0x000fe40003f44270 */
[----:B------:R-:W-:Y:S02]  /*1c00*/  PRMT R100, RZ, 0x7610, R100 ;  /* 0x00007610ff647816 */ /* 0x000fe40000000064 */
[----:B------:R-:W-:-:S07]  /*1c10*/  PRMT R101, RZ, 0x7610, R101 ;  /* 0x00007610ff657816 */ /* 0x000fce0000000065 */
[----:B------:R-:W3:Y:S01]  /*1c20*/  @P0 LDG.E.U16 R100, desc[UR8][R2.64] ;  /* 0x0000000802640981 */ /* 0x000ee2000c1e1500 */
[----:B-1----:R-:W-:Y:S01]  /*1c30*/  IMAD R63, R63, 0x1f, RZ ;  /* 0x0000001f3f3f7824 */ /* 0x002fe200078e02ff */
[----:B0-----:R-:W-:-:S04]  /*1c40*/  LOP3.LUT R62, R62, 0x1f, RZ, 0xc0, !PT ;  /* 0x0000001f3e3e7812 */ /* 0x001fc800078ec0ff */
[----:B------:R-:W-:Y:S01]  /*1c50*/  ISETP.GE.AND P1, PT, R62, R0, PT ;  /* 0x000000003e00720c */ /* 0x000fe20003f26270 */
[----:B------:R-:W-:-:S05]  /*1c60*/  IMAD.WIDE R62, R63, 0x2, R2 ;  /* 0x000000023f3e7825 */ /* 0x000fca00078e0202 */
[----:B------:R0:W4:Y:S01]  /*1c70*/  @P2 LDG.E.U16 R101, desc[UR8][R62.64] ;  /* 0x000000083e652981 */ /* 0x000122000c1e1500 */
[----:B------:R-:W-:Y:S01]  /*1c80*/  BAR.SYNC.DEFER_BLOCKING 0x0 ;  /* 0x0000000000007b1d */ /* 0x000fe20000010000 */
[----:B------:R-:W-:-:S04]  /*1c90*/  LOP3.LUT R105, R105, R104, RZ, 0x3c, !PT ;  /* 0x0000006869697212 */ /* 0x000fc800078e3cff */
[----:B------:R-:W-:-:S04]  /*1ca0*/  LOP3.LUT R104, R105, R104, RZ, 0x3c, !PT ;  /* 0x0000006869687212 */ /* 0x000fc800078e3cff */
[----:B------:R-:W-:Y:S02]  /*1cb0*/  LOP3.LUT R105, R105, R104, RZ, 0x3c, !PT ;  /* 0x0000006869697212 */ /* 0x000fe400078e3cff */
[----:B------:R-:W-:Y:S01]  /*1cc0*/  PRMT R102, RZ, 0x7610, R102 ;  /* 0x00007610ff667816 */ /* 0x000fe20000000066 */
[----:B0-----:R-:W-:Y:S01]  /*1cd0*/  IMAD.WIDE R62, R110, 0x2, R104 ;  /* 0x000000026e3e7825 */ /* 0x001fe200078e0268 */
[----:B------:R-:W-:Y:S02]  /*1ce0*/  PRMT R103, RZ, 0x7610, R103 ;  /* 0x00007610ff677816 */ /* 0x000fe40000000067 */
[----:B------:R-:W-:Y:S02]  /*1cf0*/  PRMT R123, RZ, 0x7610, R123 ;  /* 0x00007610ff7b7816 */ /* 0x000fe4000000007b */
[----:B------:R0:W4:Y:S02]  /*1d00*/  @!P1 LDG.E.U16 R102, desc[UR8][R62.64] ;  /* 0x000000083e669981 */ /* 0x000124000c1e1500 */
[----:B0-----:R-:W-:-:S05]  /*1d10*/  IMAD.WIDE R62, R111, 0x2, R104 ;  /* 0x000000026f3e7825 */ /* 0x001fca00078e0268 */
[----:B------:R0:W4:Y:S01]  /*1d20*/  @!P1 LDG.E.U16 R103, desc[UR8][R62.64] ;  /* 0x000000083e679981 */ /* 0x000122000c1e1500 */
[----:B------:R-:W-:Y:S01]  /*1d30*/  PRMT R125, RZ, 0x7610, R125 ;  /* 0x00007610ff7d7816 */ /* 0x000fe2000000007d */
[----:B0-----:R-:W-:-:S05]  /*1d40*/  IMAD.WIDE R62, R112, 0x2, R104 ;  /* 0x00000002703e7825 */ /* 0x001fca00078e0268 */
[----:B------:R0:W4:Y:S02]  /*1d50*/  @!P1 LDG.E.U16 R123, desc[UR8][R62.64] ;  /* 0x000000083e7b9981 */ /* 0x000124000c1e1500 */
[----:B0-----:R-:W-:-:S05]  /*1d60*/  IMAD.WIDE R62, R113, 0x2, R104 ;  /* 0x00000002713e7825 */ /* 0x001fca00078e0268 */
[----:B------:R-:W4:Y:S04]  /*1d70*/  @!P1 LDG.E.U16 R125, desc[UR8][R62.64] ;  /* 0x000000083e7d9981 */ /* 0x000f28000c1e1500 */
[----:B--2---:R-:W-:Y:S04]  /*1d80*/  STS.U16 [R107+UR5+0x2000], R59 ;  /* 0x0020003b6b007988 */ /* 0x004fe80008000405 */
[----:B------:R-:W-:Y:S04]  /*1d90*/  STS.U16 [R107+UR5+0x4000], R58 ;  /* 0x0040003a6b007988 */ /* 0x000fe80008000405 */
[----:B------:R-:W-:Y:S01]  /*1da0*/  STS.U16 [R107+UR5+0x6000], R60 ;  /* 0x0060003c6b007988 */ /* 0x000fe20008000405 */
[----:B------:R-:W-:-:S04]  /*1db0*/  UIADD3 UR6, UPT, UPT, UR6, -0x1, URZ ;  /* 0xffffffff06067890 */ /* 0x000fc8000fffe0ff */
[----:B------:R-:W-:Y:S01]  /*1dc0*/  UISETP.NE.U32.AND UP0, UPT, UR6, URZ, UPT ;  /* 0x000000ff0600728c */ /* 0x000fe2000bf05070 */
[----:B------:R-:W-:Y:S01]  /*1dd0*/  VIADD R0, R0, 0xffffffe0 ;  /* 0xffffffe000007836 */ /* 0x000fe20000000000 */
[----:B---3--:R-:W-:Y:S04]  /*1de0*/  STS.U16 [R107+UR5], R100 ;  /* 0x000000646b007988 */ /* 0x008fe80008000405 */
[----:B------:R-:W-:Y:S04]  /*1df0*/  STS.U16 [R124+UR5+0x400], R97 ;  /* 0x000400617c007988 */ /* 0x000fe80008000405 */
[----:B------:R-:W-:Y:S04]  /*1e00*/  STS.U16 [R124+UR5+0x2400], R57 ;  /* 0x002400397c007988 */ /* 0x000fe80008000405 */
[----:B------:R-:W-:Y:S04]  /*1e10*/  STS.U16 [R124+UR5+0x4400], R56 ;  /* 0x004400387c007988 */ /* 0x000fe80008000405 */
[----:B------:R-:W-:Y:S04]  /*1e20*/  STS.U16 [R124+UR5+0x6400], R94 ;  /* 0x0064005e7c007988 */ /* 0x000fe80008000405 */
[----:B------:R-:W-:Y:S04]  /*1e30*/  STS.U16 [R122+UR5+0x800], R19 ;  /* 0x000800137a007988 */ /* 0x000fe80008000405 */
[----:B-----5:R-:W-:Y:S04]  /*1e40*/  STS.U16 [R122+UR5+0x2800], R18 ;  /* 0x002800127a007988 */ /* 0x020fe80008000405 */
[----:B------:R-:W-:Y:S04]  /*1e50*/  STS.U16 [R122+UR5+0x4800], R17 ;  /* 0x004800117a007988 */ /* 0x000fe80008000405 */
[----:B------:R-:W-:Y:S04]  /*1e60*/  STS.U16 [R122+UR5+0x6800], R95 ;  /* 0x0068005f7a007988 */ /* 0x000fe80008000405 */
[----:B----4-:R-:W-:Y:S04]  /*1e70*/  STS.U16 [R121+UR5+0xc00], R16 ;  /* 0x000c001079007988 */ /* 0x010fe80008000405 */
[----:B------:R-:W-:Y:S04]  /*1e80*/  STS.U16 [R121+UR5+0x2c00], R15 ;  /* 0x002c000f79007988 */ /* 0x000fe80008000405 */
        /* <DEDUP_REMOVED lines=21> */
[----:B------:R0:W-:Y:S01]  /*1fe0*/  STS.U16 [R114+UR5+0x8c00], R125 ;  /* 0x008c007d72007988 */ /* 0x0001e20008000405 */
[----:B------:R-:W-:Y:S08]  /*1ff0*/  BAR.SYNC.DEFER_BLOCKING 0x0 ;  /* 0x0000000000007b1d */ /* 0x000ff00000010000 */
[----:B0-----:R-:W0:Y:S08]  /*2000*/  LDC R125, c[0x0][0x3ac] ;  /* 0x0000eb00ff7d7b82 */ /* 0x001e300000000800 */
[----:B------:R-:W1:Y:S01]  /*2010*/  LDC R123, c[0x0][0x3a8] ;  /* 0x0000ea00ff7b7b82 */ /* 0x000e620000000800 */
[----:B------:R-:W-:Y:S04]  /*2020*/  LDSM.16.MT88.4 R96, [R106] ;  /* 0x000000006a60783b */ /* 0x000fe80000004200 */
[----:B------:R-:W2:Y:S04]  /*2030*/  LDSM.16.M88.4 R8, [R109+0x8800] ;  /* 0x008800006d08783b */ /* 0x000ea80000000200 */
[----:B------:R-:W3:Y:S04]  /*2040*/  LDSM.16.M88.4 R16, [R109+0x8000] ;  /* 0x008000006d10783b */ /* 0x000ee80000000200 */
[----:B------:R-:W4:Y:S04]  /*2050*/  LDSM.16.M88.4 R12, [R109+0x8400] ;  /* 0x008400006d0c783b */ /* 0x000f280000000200 */
[----:B------:R-:W5:Y:S04]  /*2060*/  LDSM.16.M88.4 R4, [R109+0x8c00] ;  /* 0x008c00006d04783b */ /* 0x000f680000000200 */
[----:B------:R-:W0:Y:S04]  /*2070*/  LDSM.16.MT88.4 R60, [R106+0x100] ;  /* 0x000100006a3c783b */ /* 0x000e280000004200 */
[----:B------:R-:W0:Y:S04]  /*2080*/  LDSM.16.MT88.4 R56, [R106+0x200] ;  /* 0x000200006a38783b */ /* 0x000e280000004200 */
[----:B------:R-:W-:Y:S01]  /*2090*/  LDSM.16.MT88.4 R92, [R106+0x4100] ;  /* 0x004100006a5c783b */ /* 0x000fe20000004200 */
[C---:B--2---:R-:W-:Y:S03]  /*20a0*/  HMMA.16816.F32 R100, R96.reuse, R8, R40 ;  /* 0x000000086064723c */ /* 0x044fe60000001828 */
[----:B------:R-:W2:Y:S05]  /*20b0*/  LDSM.16.MT88.4 R40, [R106+0x300] ;  /* 0x000300006a28783b */ /* 0x000eaa0000004200 */
[C---:B---3--:R-:W-:Y:S08]  /*20c0*/  HMMA.16816.F32 R48, R96.reuse, R16, R48 ;  /* 0x000000106030723c */ /* 0x048ff00000001830 */
[C---:B----4-:R-:W-:Y:S08]  /*20d0*/  HMMA.16816.F32 R44, R96.reuse, R12, R44 ;  /* 0x0000000c602c723c */ /* 0x050ff0000000182c */
[----:B-----5:R-:W-:Y:S01]  /*20e0*/  HMMA.16816.F32 R96, R96, R4, R36 ;  /* 0x000000046060723c */ /* 0x020fe20000001824 */
[----:B------:R-:W3:Y:S07]  /*20f0*/  LDSM.16.MT88.4 R36, [R106+0x4000] ;  /* 0x004000006a24783b */ /* 0x000eee0000004200 */
[C---:B0-----:R-:W-:Y:S08]  /*2100*/  HMMA.16816.F32 R32, R60.reuse, R16, R32 ;  /* 0x000000103c20723c */ /* 0x041ff00000001820 */
[C---:B------:R-:W-:Y:S08]  /*2110*/  HMMA.16816.F32 R28, R60.reuse, R12, R28 ;  /* 0x0000000c3c1c723c */ /* 0x040ff0000000181c */
[C---:B------:R-:W-:Y:S08]  /*2120*/  HMMA.16816.F32 R24, R60.reuse, R8, R24 ;  /* 0x000000083c18723c */ /* 0x040ff00000001818 */
[----:B------:R-:W-:Y:S01]  /*2130*/  HMMA.16816.F32 R20, R60, R4, R20 ;  /* 0x000000043c14723c */ /* 0x000fe20000001814 */
[----:B------:R-:W0:Y:S07]  /*2140*/  LDSM.16.MT88.4 R60, [R106+0x4200] ;  /* 0x004200006a3c783b */ /* 0x000e2e0000004200 */
[C---:B------:R-:W-:Y:S08]  /*2150*/  HMMA.16816.F32 R72, R56.reuse, R16, R72 ;  /* 0x000000103848723c */ /* 0x040ff00000001848 */
[C---:B------:R-:W-:Y:S08]  /*2160*/  HMMA.16816.F32 R68, R56.reuse, R12, R68 ;  /* 0x0000000c3844723c */ /* 0x040ff00000001844 */
[C---:B------:R-:W-:Y:S08]  /*2170*/  HMMA.16816.F32 R64, R56.reuse, R8, R64 ;  /* 0x000000083840723c */ /* 0x040ff00000001840 */
[----:B------:R-:W-:Y:S01]  /*2180*/  HMMA.16816.F32 R52, R56, R4, R52 ;  /* 0x000000043834723c */ /* 0x000fe20000001834 */
[----:B------:R-:W4:Y:S07]  /*2190*/  LDSM.16.MT88.4 R56, [R106+0x4300] ;  /* 0x004300006a38783b */ /* 0x000f2e0000004200 */
[C---:B--2---:R-:W-:Y:S08]  /*21a0*/  HMMA.16816.F32 R76, R40.reuse, R16, R76 ;  /* 0x00000010284c723c */ /* 0x044ff0000000184c */
[C---:B------:R-:W-:Y:S08]  /*21b0*/  HMMA.16816.F32 R80, R40.reuse, R12, R80 ;  /* 0x0000000c2850723c */ /* 0x040ff00000001850 */
[C---:B------:R-:W-:Y:S08]  /*21c0*/  HMMA.16816.F32 R84, R40.reuse, R8, R84 ;  /* 0x000000082854723c */ /* 0x040ff00000001854 */
[----:B------:R-:W-:Y:S08]  /*21d0*/  HMMA.16816.F32 R88, R40, R4, R88 ;  /* 0x000000042858723c */ /* 0x000ff00000001858 */
[C---:B---3--:R-:W-:Y:S08]  /*21e0*/  HMMA.16816.F32 R48, R36.reuse, R18, R48 ;  /* 0x000000122430723c */ /* 0x048ff00000001830 */
[C---:B------:R-:W-:Y:S08]  /*21f0*/  HMMA.16816.F32 R44, R36.reuse, R14, R44 ;  /* 0x0000000e242c723c */ /* 0x040ff0000000182c */
[C---:B------:R-:W-:Y:S08]  /*2200*/  HMMA.16816.F32 R40, R36.reuse, R10, R100 ;  /* 0x0000000a2428723c */ /* 0x040ff00000001864 */
[----:B------:R-:W-:Y:S08]  /*2210*/  HMMA.16816.F32 R36, R36, R6, R96 ;  /* 0x000000062424723c */ /* 0x000ff00000001860 */
[C---:B------:R-:W-:Y:S08]  /*2220*/  HMMA.16816.F32 R32, R92.reuse, R18, R32 ;  /* 0x000000125c20723c */ /* 0x040ff00000001820 */
[C---:B------:R-:W-:Y:S08]  /*2230*/  HMMA.16816.F32 R28, R92.reuse, R14, R28 ;  /* 0x0000000e5c1c723c */ /* 0x040ff0000000181c */
[C---:B------:R-:W-:Y:S08]  /*2240*/  HMMA.16816.F32 R24, R92.reuse, R10, R24 ;  /* 0x0000000a5c18723c */ /* 0x040ff00000001818 */
[----:B------:R-:W-:Y:S08]  /*2250*/  HMMA.16816.F32 R20, R92, R6, R20 ;  /* 0x000000065c14723c */ /* 0x000ff00000001814 */
[C---:B0-----:R-:W-:Y:S08]  /*2260*/  HMMA.16816.F32 R72, R60.reuse, R18, R72 ;  /* 0x000000123c48723c */ /* 0x041ff00000001848 */
[C---:B------:R-:W-:Y:S08]  /*2270*/  HMMA.16816.F32 R68, R60.reuse, R14, R68 ;  /* 0x0000000e3c44723c */ /* 0x040ff00000001844 */
[C---:B------:R-:W-:Y:S08]  /*2280*/  HMMA.16816.F32 R64, R60.reuse, R10, R64 ;  /* 0x0000000a3c40723c */ /* 0x040ff00000001840 */
[----:B------:R-:W-:Y:S08]  /*2290*/  HMMA.16816.F32 R52, R60, R6, R52 ;  /* 0x000000063c34723c */ /* 0x000ff00000001834 */
[C---:B----4-:R-:W-:Y:S08]  /*22a0*/  HMMA.16816.F32 R76, R56.reuse, R18, R76 ;  /* 0x00000012384c723c */ /* 0x050ff0000000184c */
[C---:B------:R-:W-:Y:S08]  /*22b0*/  HMMA.16816.F32 R80, R56.reuse, R14, R80 ;  /* 0x0000000e3850723c */ /* 0x040ff00000001850 */
[C---:B------:R-:W-:Y:S08]  /*22c0*/  HMMA.16816.F32 R84, R56.reuse, R10, R84 ;  /* 0x0000000a3854723c */ /* 0x040ff00000001854 */
[----:B------:R-:W-:Y:S01]  /*22d0*/  HMMA.16816.F32 R88, R56, R6, R88 ;  /* 0x000000063858723c */ /* 0x000fe20000001858 */
[----:B------:R-:W-:-:S02]  /*22e0*/  IMAD.SHL.U32 R125, R125, 0x20, RZ ;  /* 0x000000207d7d7824 */ /* 0x000fc400078e00ff */
[----:B-1----:R-:W-:Y:S02]  /*22f0*/  IMAD.SHL.U32 R123, R123, 0x20, RZ ;  /* 0x000000207b7b7824 */ /* 0x002fe400078e00ff */
[----:B------:R-:W-:-:S04]  /*2300*/  IMAD.WIDE R4, R125, 0x2, R104 ;  /* 0x000000027d047825 */ /* 0x000fc800078e0268 */
[----:B------:R-:W-:-:S04]  /*2310*/  IMAD.WIDE R2, R123, 0x2, R2 ;  /* 0x000000027b027825 */ /* 0x000fc800078e0202 */
[----:B------:R-:W-:Y:S02]  /*2320*/  IMAD.MOV.U32 R105, RZ, RZ, R4 ;  /* 0x000000ffff697224 */ /* 0x000fe400078e0004 */
[----:B------:R-:W-:Y:S01]  /*2330*/  IMAD.MOV.U32 R104, RZ, RZ, R5 ;  /* 0x000000ffff687224 */ /* 0x000fe200078e0005 */
[----:B------:R-:W-:Y:S06]  /*2340*/  BRA.U UP0, `(.L_x_2) ;  /* 0xffffffed00507547 */ /* 0x000fec000b83ffff */
[----:B------:R-:W-:Y:S02]  /*2350*/  F2FP.F16.F32.PACK_AB R23, R23, R22 ;  /* 0x000000161717723e */ /* 0x000fe400000000ff */
[----:B------:R-:W-:Y:S02]  /*2360*/  F2FP.F16.F32.PACK_AB R91, R91, R90 ;  /* 0x0000005a5b5b723e */ /* 0x000fe400000000ff */
[----:B------:R-:W-:Y:S02]  /*2370*/  F2FP.F16.F32.PACK_AB R22, R21, R20 ;  /* 0x000000141516723e */ /* 0x000fe400000000ff */
[----:B------:R-:W-:Y:S02]  /*2380*/  F2FP.F16.F32.PACK_AB R87, R87, R86 ;  /* 0x000000565757723e */ /* 0x000fe400000000ff */
[----:B------:R-:W-:Y:S02]  /*2390*/  F2FP.F16.F32.PACK_AB R83, R83, R82 ;  /* 0x000000525353723e */ /* 0x000fe400000000ff */
[----:B------:R-:W-:-:S02]  /*23a0*/  F2FP.F16.F32.PACK_AB R79, R79, R78 ;  /* 0x0000004e4f4f723e */ /* 0x000fc400000000ff */
        /* <DEDUP_REMOVED lines=25> */
[----:B------:R-:W-:-:S07]  /*2540*/  F2FP.F16.F32.PACK_AB R32, R49, R48 ;  /* 0x000000303120723e */ /* 0x000fce00000000ff */
.L_x_1:
[----:B------:R-:W0:Y:S01]  /*2550*/  S2R R4, SR_TID.X ;  /* 0x0000000000047919 */ /* 0x000e220000002100 */
[----:B------:R-:W1:Y:S01]  /*2560*/  S2UR UR5, SR_CgaCtaId ;  /* 0x00000000000579c3 */ /* 0x000e620000008800 */
[----:B------:R-:W-:Y:S01]  /*2570*/  UMOV UR4, 0x400 ;  /* 0x0000040000047882 */ /* 0x000fe20000000000 */
[----:B------:R-:W-:-:S06]  /*2580*/  LOP3.LUT R116, R116, 0xf0, RZ, 0xc0, !PT ;  /* 0x000000f074747812 */ /* 0x000fcc00078ec0ff */
[----:B------:R-:W-:Y:S06]  /*2590*/  BAR.SYNC.DEFER_BLOCKING 0x0 ;  /* 0x0000000000007b1d */ /* 0x000fec0000010000 */
[----:B------:R-:W2:Y:S01]  /*25a0*/  LDCU.64 UR12, c[0x0][0x398] ;  /* 0x00007300ff0c77ac */ /* 0x000ea20008000a00 */
[----:B------:R-:W3:Y:S01]  /*25b0*/  LDCU UR10, c[0x0][0x3b8] ;  /* 0x00007700ff0a77ac */ /* 0x000ee20008000800 */
[----:B------:R-:W4:Y:S01]  /*25c0*/  LDCU.64 UR6, c[0x0][0x390] ;  /* 0x00007200ff0677ac */ /* 0x000f220008000a00 */
[----:B-1----:R-:W-:Y:S01]  /*25d0*/  ULEA UR4, UR5, UR4, 0x18 ;  /* 0x0000000405047291 */ /* 0x002fe2000f8ec0ff */
[----:B------:R-:W1:Y:S01]  /*25e0*/  LDCU UR5, c[0x0][0x3b4] ;  /* 0x00007680ff0577ac */ /* 0x000e620008000800 */
[----:B--2---:R-:W-:Y:S01]  /*25f0*/  ISETP.GE.AND P0, PT, R115, UR12, PT ;  /* 0x0000000c73007c0c */ /* 0x004fe2000bf06270 */
[----:B0-----:R-:W-:-:S02]  /*2600*/  IMAD.SHL.U32 R0, R4, 0x80, RZ ;  /* 0x0000008004007824 */ /* 0x001fc400078e00ff */
[----:B------:R-:W-:Y:S02]  /*2610*/  IMAD.SHL.U32 R3, R4, 0x100, RZ ;  /* 0x0000010004037824 */ /* 0x000fe400078e00ff */
[----:B---3--:R-:W-:Y:S01]  /*2620*/  IMAD R24, R108, UR10, RZ ;  /* 0x0000000a6c187c24 */ /* 0x008fe2000f8e02ff */
[----:B------:R-:W-:Y:S01]  /*2630*/  LOP3.LUT R2, R0, 0x800, RZ, 0xc0, !PT ;  /* 0x0000080000027812 */ /* 0x000fe200078ec0ff */
[----:B------:R-:W-:Y:S01]  /*2640*/  IMAD.SHL.U32 R0, R4, 0x4, RZ ;  /* 0x0000000404007824 */ /* 0x000fe200078e00ff */
[----:B------:R-:W-:-:S04]  /*2650*/  LOP3.LUT R3, R3, 0x2000, RZ, 0xc0, !PT ;  /* 0x0000200003037812 */ /* 0x000fc800078ec0ff */
[----:B------:R-:W-:Y:S02]  /*2660*/  IADD3 R2, PT, PT, R3, UR4, R2 ;  /* 0x0000000403027c10 */ /* 0x000fe4000fffe002 */
[----:B------:R-:W-:Y:S01]  /*2670*/  LOP3.LUT R3, R0, 0x700, RZ, 0xc0, !PT ;  /* 0x0000070000037812 */ /* 0x000fe200078ec0ff */
[C---:B------:R-:W-:Y:S02]  /*2680*/  VIADD R0, R108.reuse, 0x1 ;  /* 0x000000016c007836 */ /* 0x040fe40000000000 */
[----:B-1----:R-:W-:Y:S01]  /*2690*/  IMAD R115, R115, UR5, RZ ;  /* 0x0000000573737c24 */ /* 0x002fe2000f8e02ff */
[----:B------:R-:W-:Y:S01]  /*26a0*/  IADD3 R116, PT, PT, R3, R2, R116 ;  /* 0x0000000203747210 */ /* 0x000fe20007ffe074 */
[----:B------:R-:W-:Y:S01]  /*26b0*/  VIADD R3, R108, 0x3 ;  /* 0x000000036c037836 */ /* 0x000fe20000000000 */
[----:B------:R-:W-:Y:S01]  /*26c0*/  LOP3.LUT R2, R4, 0x1ff, RZ, 0xc0, !PT ;  /* 0x000001ff04027812 */ /* 0x000fe200078ec0ff */
[----:B------:R-:W-:Y:S01]  /*26d0*/  VIADD R4, R108, 0x2 ;  /* 0x000000026c047836 */ /* 0x000fe20000000000 */
[----:B------:R-:W-:Y:S01]  /*26e0*/  ISETP.LT.AND P2, PT, R0, UR13, !P0 ;  /* 0x0000000d00007c0c */ /* 0x000fe2000c741270 */
[----:B------:R0:W-:Y:S01]  /*26f0*/  STSM.16.M88.4 [R116], R32 ;  /* 0x0000002074007844 */ /* 0x0001e20000000200 */
[----:B------:R-:W-:Y:S01]  /*2700*/  LEA R2, R2, UR4, 0x4 ;  /* 0x0000000402027c11 */ /* 0x000fe2000f8e20ff */
[----:B------:R-:W-:Y:S01]  /*2710*/  VIADD R0, R108, 0x4 ;  /* 0x000000046c007836 */ /* 0x000fe20000000000 */
[----:B------:R-:W-:Y:S01]  /*2720*/  ISETP.LT.AND P1, PT, R4, UR13, !P0 ;  /* 0x0000000d04007c0c */ /* 0x000fe2000c721270 */
[----:B------:R-:W-:Y:S01]  /*2730*/  STSM.16.M88.4 [R116+0x1000], R76 ;  /* 0x0010004c74007844 */ /* 0x000fe20000000200 */
[----:B------:R-:W-:Y:S02]  /*2740*/  BAR.SYNC.DEFER_BLOCKING 0x0 ;  /* 0x0000000000007b1d */ /* 0x000fe40000010000 */
[----:B------:R-:W-:-:S02]  /*2750*/  ISETP.LT.AND P4, PT, R0, UR13, !P0 ;  /* 0x0000000d00007c0c */ /* 0x000fc4000c781270 */
[----:B----4-:R-:W-:Y:S02]  /*2760*/  LEA R0, P3, R115, UR6, 0x1 ;  /* 0x0000000673007c11 */ /* 0x010fe4000f8608ff */
[----:B------:R-:W-:Y:S02]  /*2770*/  ISETP.LT.AND P5, PT, R3, UR13, !P0 ;  /* 0x0000000d03007c0c */ /* 0x000fe4000c7a1270 */
[----:B------:R-:W-:Y:S01]  /*2780*/  LEA.HI.X.SX32 R3, R115, UR7, 0x1, P3 ;  /* 0x0000000773037c11 */ /* 0x000fe200098f0eff */
[C---:B0-----:R-:W-:Y:S01]  /*2790*/  VIADD R35, R24.reuse, UR10 ;  /* 0x0000000a18237c36 */ /* 0x041fe20008000000 */
[----:B------:R-:W-:Y:S02]  /*27a0*/  LEA R32, P6, R24, R0, 0x1 ;  /* 0x0000000018207211 */ /* 0x000fe400078c08ff */
[----:B------:R-:W-:Y:S02]  /*27b0*/  ISETP.LT.AND P3, PT, R108, UR13, !P0 ;  /* 0x0000000d6c007c0c */ /* 0x000fe4000c761270 */
[----:B------:R-:W-:-:S02]  /*27c0*/  LEA.HI.X.SX32 R33, R24, R3, 0x1, P6 ;  /* 0x0000000318217211 */ /* 0x000fc400030f0eff */
[CC--:B------:R-:W-:Y:S01]  /*27d0*/  LEA R34, P6, R35.reuse, R0.reuse, 0x1 ;  /* 0x0000000023227211 */ /* 0x0c0fe200078c08ff */
[----:B------:R-:W0:Y:S04]  /*27e0*/  LDS.128 R28, [R2] ;  /* 0x00000000021c7984 */ /* 0x000e280000000c00 */
[----:B------:R-:W1:Y:S01]  /*27f0*/  LDS.128 R4, [R2+0x2000] ;  /* 0x0020000002047984 */ /* 0x000e620000000c00 */
[----:B------:R-:W-:Y:S06]  /*2800*/  BAR.SYNC.DEFER_BLOCKING 0x0 ;  /* 0x0000000000007b1d */ /* 0x000fec0000010000 */
[----:B------:R-:W-:Y:S04]  /*2810*/  STSM.16.M88.4 [R116], R16 ;  /* 0x0000001074007844 */ /* 0x000fe80000000200 */
[----:B------:R-:W-:Y:S01]  /*2820*/  STSM.16.M88.4 [R116+0x1000], R80 ;  /* 0x0010005074007844 */ /* 0x000fe20000000200 */
[----:B------:R-:W-:Y:S06]  /*2830*/  BAR.SYNC.DEFER_BLOCKING 0x0 ;  /* 0x0000000000007b1d */ /* 0x000fec0000010000 */
[----:B------:R-:W2:Y:S04]  /*2840*/  LDS.128 R12, [R2] ;  /* 0x00000000020c7984 */ /* 0x000ea80000000c00 */
[----:B------:R-:W3:Y:S01]  /*2850*/  LDS.128 R8, [R2+0x2000] ;  /* 0x0020000002087984 */ /* 0x000ee20000000c00 */
[----:B------:R-:W-:Y:S06]  /*2860*/  BAR.SYNC.DEFER_BLOCKING 0x0 ;  /* 0x0000000000007b1d */ /* 0x000fec0000010000 */
[----:B------:R4:W-:Y:S04]  /*2870*/  STSM.16.M88.4 [R116], R36 ;  /* 0x0000002474007844 */ /* 0x0009e80000000200 */
[----:B------:R-:W-:Y:S01]  /*2880*/  STSM.16.M88.4 [R116+0x1000], R84 ;  /* 0x0010005474007844 */ /* 0x000fe20000000200 */
[----:B------:R-:W-:Y:S01]  /*2890*/  BAR.SYNC.DEFER_BLOCKING 0x0 ;  /* 0x0000000000007b1d */ /* 0x000fe20000010000 */
[C---:B----4-:R-:W-:Y:S01]  /*28a0*/  VIADD R37, R35.reuse, UR10 ;  /* 0x0000000a23257c36 */ /* 0x050fe20008000000 */
[----:B------:R-:W-:Y:S01]  /*28b0*/  LEA.HI.X.SX32 R35, R35, R3, 0x1, P6 ;  /* 0x0000000323237211 */ /* 0x000fe200030f0eff */
[----:B------:R-:W-:Y:S01]  /*28c0*/  VIADD R36, R108, 0x5 ;  /* 0x000000056c247836 */ /* 0x000fe20000000000 */
[----:B0-----:R-:W-:Y:S01]  /*28d0*/  PRMT R39, R28, 0x7632, R39 ;  /* 0x000076321c277816 */ /* 0x001fe20000000027 */
[C---:B------:R-:W-:Y:S01]  /*28e0*/  VIADD R38, R37.reuse, UR10 ;  /* 0x0000000a25267c36 */ /* 0x040fe20008000000 */
[----:B------:R-:W-:Y:S04]  /*28f0*/  LDS.128 R24, [R2] ;  /* 0x0000000002187984 */ /* 0x000fe80000000c00 */
[----:B------:R-:W0:Y:S01]  /*2900*/  LDS.128 R16, [R2+0x2000] ;  /* 0x0020000002107984 */ /* 0x000e220000000c00 */
[----:B------:R-:W-:Y:S06]  /*2910*/  BAR.SYNC.DEFER_BLOCKING 0x0 ;  /* 0x0000000000007b1d */ /* 0x000fec0000010000 */
[----:B------:R4:W-:Y:S04]  /*2920*/  STSM.16.M88.4 [R116], R20 ;  /* 0x0000001474007844 */ /* 0x0009e80000000200 */
[----:B------:R-:W-:Y:S01]  /*2930*/  STSM.16.M88.4 [R116+0x1000], R88 ;  /* 0x0010005874007844 */ /* 0x000fe20000000200 */
[----:B------:R-:W-:Y:S01]  /*2940*/  BAR.SYNC.DEFER_BLOCKING 0x0 ;  /* 0x0000000000007b1d */ /* 0x000fe20000010000 */
[----:B----4-:R-:W-:Y:S01]  /*2950*/  LEA R20, P6, R37, R0, 0x1 ;  /* 0x0000000025147211 */ /* 0x010fe200078c08ff */
[----:B------:R-:W-:-:S03]  /*2960*/  VIADD R23, R108, 0x7 ;  /* 0x000000076c177836 */ /* 0x000fc60000000000 */
[----:B------:R-:W-:Y:S02]  /*2970*/  LEA.HI.X.SX32 R21, R37, R3, 0x1, P6 ;  /* 0x0000000325157211 */ /* 0x000fe400030f0eff */
[----:B------:R-:W-:Y:S01]  /*2980*/  LEA R22, P6, R38, R0, 0x1 ;  /* 0x0000000026167211 */ /* 0x000fe200078c08ff */
[----:B------:R4:W-:Y:S01]  /*2990*/  @P3 STG.E.U16 desc[UR8][R32.64], R28 ;  /* 0x0000001c20003986 */ /* 0x0009e2000c101508 */
[----:B------:R-:W-:Y:S01]  /*29a0*/  ISETP.LT.AND P3, PT, R36, UR13, !P0 ;  /* 0x0000000d24007c0c */ /* 0x000fe2000c761270 */
[----:B------:R-:W-:Y:S02]  /*29b0*/  VIADD R36, R108, 0x6 ;  /* 0x000000066c247836 */ /* 0x000fe40000000000 */
[----:B------:R5:W-:Y:S03]  /*29c0*/  @P2 STG.E.U16 desc[UR8][R34.64], R39 ;  /* 0x0000002722002986 */ /* 0x000be6000c101508 */
[----:B------:R-:W-:Y:S01]  /*29d0*/  ISETP.LT.AND P2, PT, R36, UR13, !P0 ;  /* 0x0000000d24007c0c */ /* 0x000fe2000c741270 */
[----:B------:R0:W-:Y:S01]  /*29e0*/  @P1 STG.E.U16 desc[UR8][R20.64], R29 ;  /* 0x0000001d14001986 */ /* 0x0001e2000c101508 */
[----:B------:R-:W-:-:S02]  /*29f0*/  ISETP.LT.AND P1, PT, R23, UR13, !P0 ;  /* 0x0000000d17007c0c */ /* 0x000fc4000c721270 */
[CC--:B------:R-:W-:Y:S01]  /*2a00*/  LEA.HI.X.SX32 R23, R38.reuse, R3.reuse, 0x1, P6 ;  /* 0x0000000326177211 */ /* 0x0c0fe200030f0eff */
[----:B----4-:R-:W-:Y:S01]  /*2a10*/  VIADD R33, R38, UR10 ;  /* 0x0000000a26217c36 */ /* 0x010fe20008000000 */
[----:B------:R-:W-:Y:S01]  /*2a20*/  PRMT R36, R29, 0x7632, R36 ;  /* 0x000076321d247816 */ /* 0x000fe20000000024 */
[----:B------:R-:W-:Y:S02]  /*2a30*/  VIADD R28, R108, 0x8 ;  /* 0x000000086c1c7836 */ /* 0x000fe40000000000 */
[C---:B-----5:R-:W-:Y:S01]  /*2a40*/  VIADD R35, R33.reuse, UR10 ;  /* 0x0000000a21237c36 */ /* 0x060fe20008000000 */
[CC--:B------:R-:W-:Y:S01]  /*2a50*/  LEA R32, P6, R33.reuse, R0.reuse, 0x1 ;  /* 0x0000000021207211 */ /* 0x0c0fe200078c08ff */
[----:B------:R4:W-:Y:S01]  /*2a60*/  @P5 STG.E.U16 desc[UR8][R22.64], R36 ;  /* 0x0000002416005986 */ /* 0x0009e2000c101508 */
[----:B------:R-:W-:Y:S01]  /*2a70*/  ISETP.LT.AND P5, PT, R28, UR13, !P0 ;  /* 0x0000000d1c007c0c */ /* 0x000fe2000c7a1270 */
[C---:B0-----:R-:W-:Y:S01]  /*2a80*/  VIADD R20, R108.reuse, 0x9 ;  /* 0x000000096c147836 */ /* 0x041fe20000000000 */
[----:B------:R-:W-:Y:S01]  /*2a90*/  LEA.HI.X.SX32 R33, R33, R3, 0x1, P6 ;  /* 0x0000000321217211 */ /* 0x000fe200030f0eff */
[C---:B------:R-:W-:Y:S01]  /*2aa0*/  VIADD R21, R35.reuse, UR10 ;  /* 0x0000000a23157c36 */ /* 0x040fe20008000000 */
[----:B------:R-:W-:Y:S01]  /*2ab0*/  LEA R34, P6, R35, R0, 0x1 ;  /* 0x0000000023227211 */ /* 0x000fe200078c08ff */
[----:B------:R-:W-:-:S02]  /*2ac0*/  VIADD R28, R108, 0xa ;  /* 0x0000000a6c1c7836 */ /* 0x000fc40000000000 */
[----:B------:R0:W-:Y:S01]  /*2ad0*/  @P4 STG.E.U16 desc[UR8][R32.64], R30 ;  /* 0x0000001e20004986 */ /* 0x0001e2000c101508 */
[----:B------:R-:W-:Y:S01]  /*2ae0*/  LEA.HI.X.SX32 R35, R35, R3, 0x1, P6 ;  /* 0x0000000323237211 */ /* 0x000fe200030f0eff */
[C---:B------:R-:W-:Y:S01]  /*2af0*/  VIADD R29, R21.reuse, UR10 ;  /* 0x0000000a151d7c36 */ /* 0x040fe20008000000 */
[----:B------:R-:W-:Y:S01]  /*2b00*/  ISETP.LT.AND P4, PT, R20, UR13, !P0 ;  /* 0x0000000d14007c0c */ /* 0x000fe2000c781270 */
[----:B----4-:R-:W-:Y:S01]  /*2b10*/  VIADD R23, R108, 0xb ;  /* 0x0000000b6c177836 */ /* 0x010fe20000000000 */
[----:B------:R-:W-:-:S04]  /*2b20*/  LEA R20, P6, R21, R0, 0x1 ;  /* 0x0000000015147211 */ /* 0x000fc800078c08ff */
[----:B------:R-:W-:Y:S02]  /*2b30*/  LEA.HI.X.SX32 R21, R21, R3, 0x1, P6 ;  /* 0x0000000315157211 */ /* 0x000fe400030f0eff */
[C---:B------:R-:W-:Y:S01]  /*2b40*/  LEA R22, P6, R29.reuse, R0, 0x1 ;  /* 0x000000001d167211 */ /* 0x040fe200078c08ff */
[----:B0-----:R-:W-:Y:S01]  /*2b50*/  VIADD R32, R29, UR10 ;  /* 0x0000000a1d207c36 */ /* 0x001fe20008000000 */
[----:B------:R-:W-:Y:S01]  /*2b60*/  PRMT R33, R30, 0x7632, R33 ;  /* 0x000076321e217816 */ /* 0x000fe20000000021 */
[----:B------:R-:W-:-:S04]  /*2b70*/  VIADD R30, R108, 0xc ;  /* 0x0000000c6c1e7836 */ /* 0x000fc80000000000 */
[----:B------:R0:W-:Y:S01]  /*2b80*/  @P3 STG.E.U16 desc[UR8][R34.64], R33 ;  /* 0x0000002122003986 */ /* 0x0001e2000c101508 */
[----:B------:R-:W-:-:S03]  /*2b90*/  ISETP.LT.AND P3, PT, R28, UR13, !P0 ;  /* 0x0000000d1c007c0c */ /* 0x000fc6000c761270 */
[----:B------:R4:W-:Y:S01]  /*2ba0*/  @P2 STG.E.U16 desc[UR8][R20.64], R31 ;  /* 0x0000001f14002986 */ /* 0x0009e2000c101508 */
[----:B------:R-:W-:Y:S02]  /*2bb0*/  ISETP.LT.AND P2, PT, R23, UR13, !P0 ;  /* 0x0000000d17007c0c */ /* 0x000fe4000c741270 */
[-C--:B------:R-:W-:Y:S02]  /*2bc0*/  LEA.HI.X.SX32 R23, R29, R3.reuse, 0x1, P6 ;  /* 0x000000031d177211 */ /* 0x080fe400030f0eff */
[CC--:B------:R-:W-:Y:S01]  /*2bd0*/  LEA R28, P6, R32.reuse, R0.reuse, 0x1 ;  /* 0x00000000201c7211 */ /* 0x0c0fe200078c08ff */
[C---:B0-----:R-:W-:Y:S01]  /*2be0*/  VIADD R33, R32.reuse, UR10 ;  /* 0x0000000a20217c36 */ /* 0x041fe20008000000 */
[----:B------:R-:W-:Y:S02]  /*2bf0*/  PRMT R34, R31, 0x7632, R34 ;  /* 0x000076321f227816 */ /* 0x000fe40000000022 */
[----:B------:R-:W-:Y:S01]  /*2c00*/  LEA.HI.X.SX32 R29, R32, R3, 0x1, P6 ;  /* 0x00000003201d7211 */ /* 0x000fe200030f0eff */
[----:B----4-:R-:W-:Y:S01]  /*2c10*/  VIADD R20, R108, 0xd ;  /* 0x0000000d6c147836 */ /* 0x010fe20000000000 */
[C---:B------:R-:W-:Y:S01]  /*2c20*/  LEA R32, P6, R33.reuse, R0, 0x1 ;  /* 0x0000000021207211 */ /* 0x040fe200078c08ff */
[----:B------:R-:W-:Y:S01]  /*2c30*/  VIADD R21, R33, UR10 ;  /* 0x0000000a21157c36 */ /* 0x000fe20008000000 */
[----:B------:R0:W-:Y:S01]  /*2c40*/  @P1 STG.E.U16 desc[UR8][R22.64], R34 ;  /* 0x0000002216001986 */ /* 0x0001e2000c101508 */
[----:B-1----:R-:W-:-:S02]  /*2c50*/  PRMT R31, R4, 0x7632, R31 ;  /* 0x00007632041f7816 */ /* 0x002fc4000000001f */
[-C--:B------:R-:W-:Y:S01]  /*2c60*/  LEA.HI.X.SX32 R33, R33, R3.reuse, 0x1, P6 ;  /* 0x0000000321217211 */ /* 0x080fe200030f0eff */
[----:B------:R1:W-:Y:S01]  /*2c70*/  @P5 STG.E.U16 desc[UR8][R28.64], R4 ;  /* 0x000000041c005986 */ /* 0x0003e2000c101508 */
[----:B------:R-:W-:Y:S02]  /*2c80*/  ISETP.LT.AND P5, PT, R20, UR13, !P0 ;  /* 0x0000000d14007c0c */ /* 0x000fe4000c7a1270 */
[C---:B------:R-:W-:Y:S01]  /*2c90*/  LEA R20, P6, R21.reuse, R0, 0x1 ;  /* 0x0000000015147211 */ /* 0x040fe200078c08ff */
[----:B------:R4:W-:Y:S01]  /*2ca0*/  @P4 STG.E.U16 desc[UR8][R32.64], R31 ;  /* 0x0000001f20004986 */ /* 0x0009e2000c101508 */
[----:B------:R-:W-:Y:S01]  /*2cb0*/  ISETP.LT.AND P1, PT, R30, UR13, !P0 ;  /* 0x0000000d1e007c0c */ /* 0x000fe2000c721270 */
[----:B------:R-:W-:Y:S02]  /*2cc0*/  VIADD R30, R108, 0xe ;  /* 0x0000000e6c1e7836 */ /* 0x000fe40000000000 */
[C---:B0-----:R-:W-:Y:S01]  /*2cd0*/  VIADD R23, R21.reuse, UR10 ;  /* 0x0000000a15177c36 */ /* 0x041fe20008000000 */
[----:B------:R-:W-:-:S02]  /*2ce0*/  LEA.HI.X.SX32 R21, R21, R3, 0x1, P6 ;  /* 0x0000000315157211 */ /* 0x000fc400030f0eff */
[----:B------:R-:W-:Y:S01]  /*2cf0*/  ISETP.LT.AND P4, PT, R30, UR13, !P0 ;  /* 0x0000000d1e007c0c */ /* 0x000fe2000c781270 */
[----:B-1----:R-:W-:Y:S01]  /*2d00*/  VIADD R4, R108, 0xf ;  /* 0x0000000f6c047836 */ /* 0x002fe20000000000 */
[CC--:B------:R-:W-:Y:S01]  /*2d10*/  LEA R22, P6, R23.reuse, R0.reuse, 0x1 ;  /* 0x0000000017167211 */ /* 0x0c0fe200078c08ff */
[C---:B------:R-:W-:Y:S01]  /*2d20*/  VIADD R29, R23.reuse, UR10 ;  /* 0x0000000a171d7c36 */ /* 0x040fe20008000000 */
[----:B------:R0:W-:Y:S02]  /*2d30*/  @P3 STG.E.U16 desc[UR8][R20.64], R5 ;  /* 0x0000000514003986 */ /* 0x0001e4000c101508 */
[----:B------:R-:W-:Y:S01]  /*2d40*/  ISETP.LT.AND P3, PT, R4, UR13, !P0 ;  /* 0x0000000d04007c0c */ /* 0x000fe2000c761270 */
[----:B------:R-:W-:Y:S01]  /*2d50*/  VIADD R4, R108, 0x10 ;  /* 0x000000106c047836 */ /* 0x000fe20000000000 */
[----:B------:R-:W-:Y:S01]  /*2d60*/  LEA.HI.X.SX32 R23, R23, R3, 0x1, P6 ;  /* 0x0000000317177211 */ /* 0x000fe200030f0eff */
[C---:B----4-:R-:W-:Y:S01]  /*2d70*/  VIADD R31, R29.reuse, UR10 ;  /* 0x0000000a1d1f7c36 */ /* 0x050fe20008000000 */
[----:B------:R-:W-:-:S04]  /*2d80*/  LEA R28, P6, R29, R0, 0x1 ;  /* 0x000000001d1c7211 */ /* 0x000fc800078c08ff */
[-C--:B------:R-:W-:Y:S02]  /*2d90*/  LEA.HI.X.SX32 R29, R29, R3.reuse, 0x1, P6 ;  /* 0x000000031d1d7211 */ /* 0x080fe400030f0eff */
[----:B0-----:R-:W-:Y:S01]  /*2da0*/  PRMT R21, R5, 0x7632, R21 ;  /* 0x0000763205157816 */ /* 0x001fe20000000015 */
[C---:B------:R-:W-:Y:S01]  /*2db0*/  VIADD R5, R31.reuse, UR10 ;  /* 0x0000000a1f057c36 */ /* 0x040fe20008000000 */
[C---:B------:R-:W-:Y:S01]  /*2dc0*/  LEA R30, P6, R31.reuse, R0, 0x1 ;  /* 0x000000001f1e7211 */ /* 0x040fe200078c08ff */
[----:B------:R-:W-:Y:S02]  /*2dd0*/  VIADD R20, R108, 0x12 ;  /* 0x000000126c147836 */ /* 0x000fe40000000000 */
[----:B------:R0:W-:Y:S01]  /*2de0*/  @P2 STG.E.U16 desc[UR8][R22.64], R21 ;  /* 0x0000001516002986 */ /* 0x0001e2000c101508 */
[----:B------:R-:W-:Y:S01]  /*2df0*/  ISETP.LT.AND P2, PT, R4, UR13, !P0 ;  /* 0x0000000d04007c0c */ /* 0x000fe2000c741270 */
[----:B------:R-:W-:Y:S01]  /*2e00*/  VIADD R4, R108, 0x11 ;  /* 0x000000116c047836 */ /* 0x000fe20000000000 */
[----:B------:R-:W-:Y:S01]  /*2e10*/  LEA.HI.X.SX32 R31, R31, R3, 0x1, P6 ;  /* 0x000000031f1f7211 */ /* 0x000fe200030f0eff */
[----:B------:R1:W-:Y:S03]  /*2e20*/  @P1 STG.E.U16 desc[UR8][R28.64], R6 ;  /* 0x000000061c001986 */ /* 0x0003e6000c101508 */
[----:B------:R-:W-:-:S02]  /*2e30*/  ISETP.LT.AND P1, PT, R4, UR13, !P0 ;  /* 0x0000000d04007c0c */ /* 0x000fc4000c721270 */
[C---:B------:R-:W-:Y:S01]  /*2e40*/  LEA R4, P6, R5.reuse, R0, 0x1 ;  /* 0x0000000005047211 */ /* 0x040fe200078c08ff */
[----:B0-----:R-:W-:-:S03]  /*2e50*/  VIADD R21, R5, UR10 ;  /* 0x0000000a05157c36 */ /* 0x001fc60008000000 */
[-C--:B------:R-:W-:Y:S02]  /*2e60*/  LEA.HI.X.SX32 R5, R5, R3.reuse, 0x1, P6 ;  /* 0x0000000305057211 */ /* 0x080fe400030f0eff */
[----:B-1----:R-:W-:Y:S01]  /*2e70*/  PRMT R29, R6, 0x7632, R29 ;  /* 0x00007632061d7816 */ /* 0x002fe2000000001d */
[C---:B------:R-:W-:Y:S02]  /*2e80*/  VIADD R23, R21.reuse, UR10 ;  /* 0x0000000a15177c36 */ /* 0x040fe40008000000 */
[----:B------:R-:W-:Y:S02]  /*2e90*/  VIADD R6, R108, 0x13 ;  /* 0x000000136c067836 */ /* 0x000fe40000000000 */
[----:B------:R0:W-:Y:S01]  /*2ea0*/  @P5 STG.E.U16 desc[UR8][R30.64], R29 ;  /* 0x0000001d1e005986 */ /* 0x0001e2000c101508 */
[----:B------:R-:W-:Y:S02]  /*2eb0*/  ISETP.LT.AND P5, PT, R20, UR13, !P0 ;  /* 0x0000000d14007c0c */ /* 0x000fe4000c7a1270 */
[C---:B------:R-:W-:Y:S01]  /*2ec0*/  LEA R20, P6, R21.reuse, R0, 0x1 ;  /* 0x0000000015147211 */ /* 0x040fe200078c08ff */
[----:B------:R1:W-:Y:S01]  /*2ed0*/  @P4 STG.E.U16 desc[UR8][R4.64], R7 ;  /* 0x0000000704004986 */ /* 0x0003e2000c101508 */
[----:B------:R-:W-:Y:S01]  /*2ee0*/  ISETP.LT.AND P4, PT, R6, UR13, !P0 ;  /* 0x0000000d06007c0c */ /* 0x000fe2000c781270 */
[----:B------:R-:W-:Y:S01]  /*2ef0*/  VIADD R6, R108, 0x14 ;  /* 0x000000146c067836 */ /* 0x000fe20000000000 */
[----:B------:R-:W-:-:S02]  /*2f00*/  LEA.HI.X.SX32 R21, R21, R3, 0x1, P6 ;  /* 0x0000000315157211 */ /* 0x000fc400030f0eff */
[CC--:B------:R-:W-:Y:S01]  /*2f10*/  LEA R22, P6, R23.reuse, R0.reuse, 0x1 ;  /* 0x0000000017167211 */ /* 0x0c0fe200078c08ff */
[----:B0-----:R-:W-:Y:S01]  /*2f20*/  VIADD R29, R23, UR10 ;  /* 0x0000000a171d7c36 */ /* 0x001fe20008000000 */
[----:B------:R-:W-:Y:S02]  /*2f30*/  PRMT R30, R7, 0x7632, R30 ;  /* 0x00007632071e7816 */ /* 0x000fe4000000001e */
[-C--:B------:R-:W-:Y:S01]  /*2f40*/  LEA.HI.X.SX32 R23, R23, R3.reuse, 0x1, P6 ;  /* 0x0000000317177211 */ /* 0x080fe200030f0eff */
[----:B-1----:R-:W-:Y:S01]  /*2f50*/  VIADD R4, R108, 0x15 ;  /* 0x000000156c047836 */ /* 0x002fe20000000000 */
[CC--:B------:R-:W-:Y:S01]  /*2f60*/  LEA R28, P6, R29.reuse, R0.reuse, 0x1 ;  /* 0x000000001d1c7211 */ /* 0x0c0fe200078c08ff */
[C---:B------:R-:W-:Y:S01]  /*2f70*/  VIADD R5, R29.reuse, UR10 ;  /* 0x0000000a1d057c36 */ /* 0x040fe20008000000 */
[----:B------:R0:W-:Y:S01]  /*2f80*/  @P3 STG.E.U16 desc[UR8][R20.64], R30 ;  /* 0x0000001e14003986 */ /* 0x0001e2000c101508 */
[----:B------:R-:W-:Y:S01]  /*2f90*/  ISETP.LT.AND P3, PT, R6, UR13, !P0 ;  /* 0x0000000d06007c0c */ /* 0x000fe2000c761270 */
[----:B------:R-:W-:Y:S01]  /*2fa0*/  VIADD R6, R108, 0x16 ;  /* 0x000000166c067836 */ /* 0x000fe20000000000 */
[----:B------:R-:W-:Y:S01]  /*2fb0*/  LEA.HI.X.SX32 R29, R29, R3, 0x1, P6 ;  /* 0x000000031d1d7211 */ /* 0x000fe200030f0eff */
[----:B--2---:R1:W-:Y:S01]  /*2fc0*/  @P2 STG.E.U16 desc[UR8][R22.64], R12 ;  /* 0x0000000c16002986 */ /* 0x0043e2000c101508 */
[----:B------:R-:W-:Y:S01]  /*2fd0*/  ISETP.LT.AND P2, PT, R4, UR13, !P0 ;  /* 0x0000000d04007c0c */ /* 0x000fe2000c741270 */
[----:B------:R-:W-:Y:S01]  /*2fe0*/  VIADD R7, R108, 0x17 ;  /* 0x000000176c077836 */ /* 0x000fe20000000000 */
[C---:B------:R-:W-:Y:S01]  /*2ff0*/  LEA R4, P6, R5.reuse, R0, 0x1 ;  /* 0x0000000005047211 */ /* 0x040fe200078c08ff */
[----:B0-----:R-:W-:-:S03]  /*3000*/  VIADD R20, R5, UR10 ;  /* 0x0000000a05147c36 */ /* 0x001fc60008000000 */
[----:B------:R-:W-:Y:S02]  /*3010*/  LEA.HI.X.SX32 R5, R5, R3, 0x1, P6 ;  /* 0x0000000305057211 */ /* 0x000fe400030f0eff */
[----:B-1----:R-:W-:Y:S01]  /*3020*/  PRMT R23, R12, 0x7632, R23 ;  /* 0x000076320c177816 */ /* 0x002fe20000000017 */
[----:B------:R-:W-:Y:S02]  /*3030*/  VIADD R21, R20, UR10 ;  /* 0x0000000a14157c36 */ /* 0x000fe40008000000 */
[----:B------:R-:W-:Y:S02]  /*3040*/  VIADD R12, R108, 0x18 ;  /* 0x000000186c0c7836 */ /* 0x000fe40000000000 */
[----:B------:R0:W-:Y:S01]  /*3050*/  @P1 STG.E.U16 desc[UR8][R28.64], R23 ;  /* 0x000000171c001986 */ /* 0x0001e2000c101508 */
[----:B------:R-:W-:Y:S02]  /*3060*/  ISETP.LT.AND P1, PT, R6, UR13, !P0 ;  /* 0x0000000d06007c0c */ /* 0x000fe4000c721270 */
[----:B------:R-:W-:Y:S01]  /*3070*/  LEA R6, P6, R20, R0, 0x1 ;  /* 0x0000000014067211 */ /* 0x000fe200078c08ff */
[----:B------:R1:W-:Y:S01]  /*3080*/  @P5 STG.E.U16 desc[UR8][R4.64], R13 ;  /* 0x0000000d04005986 */ /* 0x0003e2000c101508 */
[----:B------:R-:W-:-:S02]  /*3090*/  ISETP.LT.AND P5, PT, R7, UR13, !P0 ;  /* 0x0000000d07007c0c */ /* 0x000fc4000c7a1270 */
[-C--:B------:R-:W-:Y:S02]  /*30a0*/  LEA.HI.X.SX32 R7, R20, R3.reuse, 0x1, P6 ;  /* 0x0000000314077211 */ /* 0x080fe400030f0eff */
        /* <DEDUP_REMOVED lines=11> */
[----:B------:R1:W-:Y:S01]  /*3160*/  @P3 STG.E.U16 desc[UR8][R20.64], R14 ;  /* 0x0000000e14003986 */ /* 0x0003e2000c101508 */
[----:B------:R-:W-:Y:S01]  /*3170*/  ISETP.LT.AND P3, PT, R4, UR13, !P0 ;  /* 0x0000000d04007c0c */ /* 0x000fe2000c761270 */
[C---:B------:R-:W-:Y:S01]  /*3180*/  VIADD R13, R5.reuse, UR10 ;  /* 0x0000000a050d7c36 */ /* 0x040fe20008000000 */
[----:B------:R-:W-:-:S04]  /*3190*/  LEA R4, P6, R5, R0, 0x1 ;  /* 0x0000000005047211 */ /* 0x000fc800078c08ff */
[----:B------:R-:W-:Y:S01]  /*31a0*/  LEA.HI.X.SX32 R5, R5, R3, 0x1, P6 ;  /* 0x0000000305057211 */ /* 0x000fe200030f0eff */
[----:B0-----:R-:W-:Y:S01]  /*31b0*/  VIADD R7, R108, 0x1b ;  /* 0x0000001b6c077836 */ /* 0x001fe20000000000 */
[C---:B------:R-:W-:Y:S02]  /*31c0*/  LEA R6, P6, R13.reuse, R0, 0x1 ;  /* 0x000000000d067211 */ /* 0x040fe400078c08ff */
[----:B-1----:R-:W-:Y:S01]  /*31d0*/  PRMT R21, R14, 0x7632, R21 ;  /* 0x000076320e157816 */ /* 0x002fe20000000015 */
[----:B------:R-:W-:Y:S02]  /*31e0*/  VIADD R20, R13, UR10 ;  /* 0x0000000a0d147c36 */ /* 0x000fe40008000000 */
[----:B------:R-:W-:Y:S02]  /*31f0*/  VIADD R14, R108, 0x1c ;  /* 0x0000001c6c0e7836 */ /* 0x000fe40000000000 */
        /* <DEDUP_REMOVED lines=9> */
[----:B-1----:R-:W-:Y:S01]  /*3290*/  VIADD R4, R108, 0x1d ;  /* 0x0000001d6c047836 */ /* 0x002fe20000000000 */
[C---:B------:R-:W-:Y:S01]  /*32a0*/  LEA R20, P6, R21.reuse, R0, 0x1 ;  /* 0x0000000015147211 */ /* 0x040fe200078c08ff */
[----:B------:R-:W-:Y:S01]  /*32b0*/  VIADD R5, R21, UR10 ;  /* 0x0000000a15057c36 */ /* 0x000fe20008000000 */
[----:B------:R0:W-:Y:S01]  /*32c0*/  @P5 STG.E.U16 desc[UR8][R6.64], R22 ;  /* 0x0000001606005986 */ /* 0x0001e2000c101508 */
[----:B---3--:R-:W-:-:S02]  /*32d0*/  PRMT R23, R8, 0x7632, R23 ;  /* 0x0000763208177816 */ /* 0x008fc40000000017 */
[-C--:B------:R-:W-:Y:S01]  /*32e0*/  LEA.HI.X.SX32 R21, R21, R3.reuse, 0x1, P6 ;  /* 0x0000000315157211 */ /* 0x080fe200030f0eff */
[----:B------:R1:W-:Y:S01]  /*32f0*/  @P4 STG.E.U16 desc[UR8][R12.64], R8 ;  /* 0x000000080c004986 */ /* 0x0003e2000c101508 */
[----:B------:R-:W-:Y:S01]  /*3300*/  ISETP.LT.AND P4, PT, R4, UR13, !P0 ;  /* 0x0000000d04007c0c */ /* 0x000fe2000c781270 */
[C---:B------:R-:W-:Y:S01]  /*3310*/  VIADD R15, R5.reuse, UR10 ;  /* 0x0000000a050f7c36 */ /* 0x040fe20008000000 */
[CC--:B------:R-:W-:Y:S01]  /*3320*/  LEA R4, P6, R5.reuse, R0.reuse, 0x1 ;  /* 0x0000000005047211 */ /* 0x0c0fe200078c08ff */
[----:B------:R2:W-:Y:S01]  /*3330*/  @P3 STG.E.U16 desc[UR8][R20.64], R23 ;  /* 0x0000001714003986 */ /* 0x0005e2000c101508 */
[----:B------:R-:W-:Y:S01]  /*3340*/  ISETP.LT.AND P5, PT, R14, UR13, !P0 ;  /* 0x0000000d0e007c0c */ /* 0x000fe2000c7a1270 */
[C---:B------:R-:W-:Y:S01]  /*3350*/  VIADD R14, R108.reuse, 0x1e ;  /* 0x0000001e6c0e7836 */ /* 0x040fe20000000000 */
[----:B------:R-:W-:Y:S01]  /*3360*/  LEA.HI.X.SX32 R5, R5, R3, 0x1, P6 ;  /* 0x0000000305057211 */ /* 0x000fe200030f0eff */
[----:B0-----:R-:W-:Y:S01]  /*3370*/  VIADD R7, R108, 0x1f ;  /* 0x0000001f6c077836 */ /* 0x001fe20000000000 */
[----:B------:R-:W-:-:S02]  /*3380*/  LEA R6, P6, R15, R0, 0x1 ;  /* 0x000000000f067211 */ /* 0x000fc400078c08ff */
[----:B------:R-:W-:Y:S01]  /*3390*/  ISETP.LT.AND P3, PT, R14, UR13, !P0 ;  /* 0x0000000d0e007c0c */ /* 0x000fe2000c761270 */
[----:B-1----:R-:W-:Y:S01]  /*33a0*/  VIADD R13, R15, UR10 ;  /* 0x0000000a0f0d7c36 */ /* 0x002fe20008000000 */
[----:B------:R0:W-:Y:S01]  /*33b0*/  @P2 STG.E.U16 desc[UR8][R4.64], R9 ;  /* 0x0000000904002986 */ /* 0x0001e2000c101508 */
[----:B------:R-:W-:Y:S01]  /*33c0*/  ISETP.LT.AND P2, PT, R7, UR13, !P0 ;  /* 0x0000000d07007c0c */ /* 0x000fe2000c741270 */
[----:B------:R-:W-:Y:S01]  /*33d0*/  VIADD R8, R108, 0x20 ;  /* 0x000000206c087836 */ /* 0x000fe20000000000 */
[-C--:B------:R-:W-:Y:S01]  /*33e0*/  LEA.HI.X.SX32 R7, R15, R3.reuse, 0x1, P6 ;  /* 0x000000030f077211 */ /* 0x080fe200030f0eff */
[C---:B------:R-:W-:Y:S01]  /*33f0*/  VIADD R15, R13.reuse, UR10 ;  /* 0x0000000a0d0f7c36 */ /* 0x040fe20008000000 */
[----:B------:R-:W-:Y:S02]  /*3400*/  LEA R12, P6, R13, R0, 0x1 ;  /* 0x000000000d0c7211 */ /* 0x000fe400078c08ff */
[----:B--2---:R-:W-:Y:S02]  /*3410*/  PRMT R20, R9, 0x7632, R20 ;  /* 0x0000763209147816 */ /* 0x004fe40000000014 */
[----:B------:R-:W-:-:S02]  /*3420*/  LEA.HI.X.SX32 R13, R13, R3, 0x1, P6 ;  /* 0x000000030d0d7211 */ /* 0x000fc400030f0eff */
[CC--:B------:R-:W-:Y:S01]  /*3430*/  LEA R14, P6, R15.reuse, R0.reuse, 0x1 ;  /* 0x000000000f0e7211 */ /* 0x0c0fe200078c08ff */
[----:B0-----:R-:W-:Y:S01]  /*3440*/  VIADD R4, R108, 0x21 ;  /* 0x000000216c047836 */ /* 0x001fe20000000000 */
[----:B------:R0:W-:Y:S01]  /*3450*/  @P1 STG.E.U16 desc[UR8][R6.64], R20 ;  /* 0x0000001406001986 */ /* 0x0001e2000c101508 */
[C---:B------:R-:W-:Y:S01]  /*3460*/  VIADD R5, R15.reuse, UR10 ;  /* 0x0000000a0f057c36 */ /* 0x040fe20008000000 */
[-C--:B------:R-:W-:Y:S02]  /*3470*/  LEA.HI.X.SX32 R15, R15, R3.reuse, 0x1, P6 ;  /* 0x000000030f0f7211 */ /* 0x080fe400030f0eff */
[----:B------:R1:W-:Y:S01]  /*3480*/  @P5 STG.E.U16 desc[UR8][R12.64], R10 ;  /* 0x0000000a0c005986 */ /* 0x0003e2000c101508 */
[----:B------:R-:W-:Y:S01]  /*3490*/  ISETP.LT.AND P5, PT, R4, UR13, !P0 ;  /* 0x0000000d04007c0c */ /* 0x000fe2000c7a1270 */
[C---:B------:R-:W-:Y:S01]  /*34a0*/  VIADD R9, R5.reuse, UR10 ;  /* 0x0000000a05097c36 */ /* 0x040fe20008000000 */
[CC--:B------:R-:W-:Y:S02]  /*34b0*/  LEA R4, P6, R5.reuse, R0.reuse, 0x1 ;  /* 0x0000000005047211 */ /* 0x0c0fe400078c08ff */
[----:B------:R-:W-:Y:S01]  /*34c0*/  ISETP.LT.AND P1, PT, R8, UR13, !P0 ;  /* 0x0000000d08007c0c */ /* 0x000fe2000c721270 */
[C---:B------:R-:W-:Y:S01]  /*34d0*/  VIADD R8, R108.reuse, 0x22 ;  /* 0x000000226c087836 */ /* 0x040fe20000000000 */
[----:B------:R-:W-:Y:S01]  /*34e0*/  LEA.HI.X.SX32 R5, R5, R3, 0x1, P6 ;  /* 0x0000000305057211 */ /* 0x000fe200030f0eff */
[----:B0-----:R-:W-:Y:S01]  /*34f0*/  VIADD R7, R108, 0x23 ;  /* 0x000000236c077836 */ /* 0x001fe20000000000 */
[----:B------:R-:W-:-:S02]  /*3500*/  LEA R6, P6, R9, R0, 0x1 ;  /* 0x0000000009067211 */ /* 0x000fc400078c08ff */
[----:B------:R-:W-:Y:S01]  /*3510*/  PRMT R20, R16, 0x7632, R20 ;  /* 0x0000763210147816 */ /* 0x000fe20000000014 */
[----:B-1----:R-:W-:Y:S01]  /*3520*/  VIADD R12, R9, UR10 ;  /* 0x0000000a090c7c36 */ /* 0x002fe20008000000 */
[----:B------:R-:W-:Y:S01]  /*3530*/  PRMT R13, R10, 0x7632, R13 ;  /* 0x000076320a0d7816 */ /* 0x000fe2000000000d */
[----:B------:R-:W-:Y:S01]  /*3540*/  VIADD R10, R108, 0x24 ;  /* 0x000000246c0a7836 */ /* 0x000fe20000000000 */
[----:B------:R-:W-:-:S03]  /*3550*/  PRMT R21, R18, 0x7632, R21 ;  /* 0x0000763212157816 */ /* 0x000fc60000000015 */
        /* <DEDUP_REMOVED lines=13> */
[----:B------:R-:W-:-:S02]  /*3630*/  PRMT R15, R24, 0x7632, R15 ;  /* 0x00007632180f7816 */ /* 0x000fc4000000000f */
        /* <DEDUP_REMOVED lines=15> */
[C---:B------:R-:W-:Y:S01]  /*3730*/  VIADD R10, R108.reuse, 0x28 ;  /* 0x000000286c0a7836 */ /* 0x040fe20000000000 */
[-C--:B------:R-:W-:Y:S01]  /*3740*/  LEA.HI.X.SX32 R7, R11, R3.reuse, 0x1, P6 ;  /* 0x000000030b077211 */ /* 0x080fe200030f0eff */
[----:B------:R-:W-:Y:S01]  /*3750*/  VIADD R11, R9, UR10 ;  /* 0x0000000a090b7c36 */ /* 0x000fe20008000000 */
[----:B--2---:R-:W-:Y:S01]  /*3760*/  PRMT R13, R25, 0x7632, R13 ;  /* 0x00007632190d7816 */ /* 0x004fe2000000000d */
[----:B------:R-:W-:Y:S01]  /*3770*/  VIADD R12, R108, 0x2a ;  /* 0x0000002a6c0c7836 */ /* 0x000fe20000000000 */
[CC--:B------:R-:W-:Y:S02]  /*3780*/  LEA R8, P6, R9.reuse, R0.reuse, 0x1 ;  /* 0x0000000009087211 */ /* 0x0c0fe400078c08ff */
[----:B------:R-:W-:Y:S01]  /*3790*/  PRMT R14, R26, 0x7632, R14 ;  /* 0x000076321a0e7816 */ /* 0x000fe2000000000e */
[----:B------:R1:W-:Y:S01]  /*37a0*/  @P3 STG.E.U16 desc[UR8][R6.64], R13 ;  /* 0x0000000d06003986 */ /* 0x0003e2000c101508 */
[----:B------:R-:W-:Y:S01]  /*37b0*/  LEA.HI.X.SX32 R9, R9, R3, 0x1, P6 ;  /* 0x0000000309097211 */ /* 0x000fe200030f0eff */
[----:B0-----:R-:W-:Y:S01]  /*37c0*/  VIADD R4, R108, 0x29 ;  /* 0x000000296c047836 */ /* 0x001fe20000000000 */
[----:B------:R-:W-:Y:S01]  /*37d0*/  ISETP.LT.AND P3, PT, R10, UR13, !P0 ;  /* 0x0000000d0a007c0c */ /* 0x000fe2000c761270 */
[C---:B------:R-:W-:Y:S01]  /*37e0*/  VIADD R5, R11.reuse, UR10 ;  /* 0x0000000a0b057c36 */ /* 0x040fe20008000000 */
[----:B------:R-:W-:Y:S01]  /*37f0*/  LEA R10, P6, R11, R0, 0x1 ;  /* 0x000000000b0a7211 */ /* 0x000fe200078c08ff */
[----:B------:R0:W-:Y:S01]  /*3800*/  @P2 STG.E.U16 desc[UR8][R8.64], R26 ;  /* 0x0000001a08002986 */ /* 0x0001e2000c101508 */
[----:B------:R-:W-:-:S02]  /*3810*/  ISETP.LT.AND P2, PT, R4, UR13, !P0 ;  /* 0x0000000d04007c0c */ /* 0x000fc4000c741270 */
[-C--:B------:R-:W-:Y:S02]  /*3820*/  LEA.HI.X.SX32 R11, R11, R3.reuse, 0x1, P6 ;  /* 0x000000030b0b7211 */ /* 0x080fe400030f0eff */
[CC--:B------:R-:W-:Y:S01]  /*3830*/  LEA R4, P6, R5.reuse, R0.reuse, 0x1 ;  /* 0x0000000005047211 */ /* 0x0c0fe200078c08ff */
[C---:B-1----:R-:W-:Y:S02]  /*3840*/  VIADD R13, R5.reuse, UR10 ;  /* 0x0000000a050d7c36 */ /* 0x042fe40008000000 */
[----:B------:R-:W-:Y:S01]  /*3850*/  VIADD R7, R108, 0x2b ;  /* 0x0000002b6c077836 */ /* 0x000fe20000000000 */
[----:B------:R-:W-:Y:S01]  /*3860*/  LEA.HI.X.SX32 R5, R5, R3, 0x1, P6 ;  /* 0x0000000305057211 */ /* 0x000fe200030f0eff */
[----:B------:R1:W-:Y:S01]  /*3870*/  @P1 STG.E.U16 desc[UR8][R10.64], R14 ;  /* 0x0000000e0a001986 */ /* 0x0003e2000c101508 */
[C---:B------:R-:W-:Y:S01]  /*3880*/  LEA R6, P6, R13.reuse, R0, 0x1 ;  /* 0x000000000d067211 */ /* 0x040fe200078c08ff */
[----:B0-----:R-:W-:Y:S01]  /*3890*/  VIADD R9, R13, UR10 ;  /* 0x0000000a0d097c36 */ /* 0x001fe20008000000 */
[----:B------:R-:W-:Y:S01]  /*38a0*/  ISETP.LT.AND P1, PT, R12, UR13, !P0 ;  /* 0x0000000d0c007c0c */ /* 0x000fe2000c721270 */
[----:B------:R0:W-:Y:S01]  /*38b0*/  @P5 STG.E.U16 desc[UR8][R4.64], R27 ;  /* 0x0000001b04005986 */ /* 0x0001e2000c101508 */
[----:B------:R-:W-:-:S02]  /*38c0*/  ISETP.LT.AND P5, PT, R7, UR13, !P0 ;  /* 0x0000000d07007c0c */ /* 0x000fc4000c7a1270 */
[-C--:B------:R-:W-:Y:S02]  /*38d0*/  LEA.HI.X.SX32 R7, R13, R3.reuse, 0x1, P6 ;  /* 0x000000030d077211 */ /* 0x080fe400030f0eff */
[----:B------:R-:W-:Y:S02]  /*38e0*/  PRMT R13, R27, 0x7632, R13 ;  /* 0x000076321b0d7816 */ /* 0x000fe4000000000d */
[CC--:B------:R-:W-:Y:S01]  /*38f0*/  LEA R8, P6, R9.reuse, R0.reuse, 0x1 ;  /* 0x0000000009087211 */ /* 0x0c0fe200078c08ff */
[----:B-1----:R-:W-:Y:S02]  /*3900*/  VIADD R10, R108, 0x2c ;  /* 0x0000002c6c0a7836 */ /* 0x002fe40000000000 */
[C---:B------:R-:W-:Y:S01]  /*3910*/  VIADD R11, R9.reuse, UR10 ;  /* 0x0000000a090b7c36 */ /* 0x040fe20008000000 */
[-C--:B------:R-:W-:Y:S01]  /*3920*/  LEA.HI.X.SX32 R9, R9, R3.reuse, 0x1, P6 ;  /* 0x0000000309097211 */ /* 0x080fe200030f0eff */
[----:B------:R1:W-:Y:S01]  /*3930*/  @P4 STG.E.U16 desc[UR8][R6.64], R13 ;  /* 0x0000000d06004986 */ /* 0x0003e2000c101508 */
[----:B------:R-:W-:Y:S01]  /*3940*/  ISETP.LT.AND P4, PT, R10, UR13, !P0 ;  /* 0x0000000d0a007c0c */ /* 0x000fe2000c781270 */
[----:B0-----:R-:W-:Y:S01]  /*3950*/  VIADD R4, R108, 0x2d ;  /* 0x0000002d6c047836 */ /* 0x001fe20000000000 */
[C---:B------:R-:W-:Y:S01]  /*3960*/  LEA R10, P6, R11.reuse, R0, 0x1 ;  /* 0x000000000b0a7211 */ /* 0x040fe200078c08ff */
[C---:B------:R-:W-:Y:S01]  /*3970*/  VIADD R5, R11.reuse, UR10 ;  /* 0x0000000a0b057c36 */ /* 0x040fe20008000000 */
[----:B------:R0:W-:Y:S02]  /*3980*/  @P3 STG.E.U16 desc[UR8][R8.64], R16 ;  /* 0x0000001008003986 */ /* 0x0001e4000c101508 */
[----:B------:R-:W-:-:S02]  /*3990*/  LEA.HI.X.SX32 R11, R11, R3, 0x1, P6 ;  /* 0x000000030b0b7211 */ /* 0x000fc400030f0eff */
[----:B------:R-:W-:Y:S01]  /*39a0*/  ISETP.LT.AND P3, PT, R4, UR13, !P0 ;  /* 0x0000000d04007c0c */ /* 0x000fe2000c761270 */
[----:B------:R-:W-:Y:S01]  /*39b0*/  VIADD R4, R108, 0x2e ;  /* 0x0000002e6c047836 */ /* 0x000fe20000000000 */
[CC--:B------:R-:W-:Y:S01]  /*39c0*/  LEA R12, P6, R5.reuse, R0.reuse, 0x1 ;  /* 0x00000000050c7211 */ /* 0x0c0fe200078c08ff */
[----:B------:R2:W-:Y:S03]  /*39d0*/  @P2 STG.E.U16 desc[UR8][R10.64], R20 ;  /* 0x000000140a002986 */ /* 0x0005e6000c101508 */
[CC--:B-1----:R-:W-:Y:S02]  /*39e0*/  LEA.HI.X.SX32 R13, R5.reuse, R3.reuse, 0x1, P6 ;  /* 0x00000003050d7211 */ /* 0x0c2fe400030f0eff */
[----:B------:R-:W-:Y:S01]  /*39f0*/  ISETP.LT.AND P2, PT, R4, UR13, !P0 ;  /* 0x0000000d04007c0c */ /* 0x000fe2000c741270 */
[C---:B------:R-:W-:Y:S02]  /*3a00*/  VIADD R4, R108.reuse, 0x2f ;  /* 0x0000002f6c047836 */ /* 0x040fe40000000000 */
[----:B0-----:R-:W-:Y:S01]  /*3a10*/  VIADD R9, R5, UR10 ;  /* 0x0000000a05097c36 */ /* 0x001fe20008000000 */
[----:B------:R0:W-:Y:S01]  /*3a20*/  @P1 STG.E.U16 desc[UR8][R12.64], R17 ;  /* 0x000000110c001986 */ /* 0x0001e2000c101508 */
[----:B------:R-:W-:Y:S01]  /*3a30*/  VIADD R16, R108, 0x32 ;  /* 0x000000326c107836 */ /* 0x000fe20000000000 */
[----:B------:R-:W-:Y:S01]  /*3a40*/  ISETP.LT.AND P1, PT, R4, UR13, !P0 ;  /* 0x0000000d04007c0c */ /* 0x000fe2000c721270 */
[C---:B------:R-:W-:Y:S01]  /*3a50*/  VIADD R15, R9.reuse, UR10 ;  /* 0x0000000a090f7c36 */ /* 0x040fe20008000000 */
[----:B------:R-:W1:Y:S01]  /*3a60*/  LDS.128 R4, [R2] ;  /* 0x0000000002047984 */ /* 0x000e620000000c00 */
[----:B------:R-:W-:Y:S01]  /*3a70*/  LEA R8, P6, R9, R0, 0x1 ;  /* 0x0000000009087211 */ /* 0x000fe200078c08ff */
[----:B--2---:R-:W-:Y:S01]  /*3a80*/  VIADD R10, R108, 0x30 ;  /* 0x000000306c0a7836 */ /* 0x004fe20000000000 */
[----:B------:R-:W-:Y:S01]  /*3a90*/  PRMT R20, R17, 0x7632, R20 ;  /* 0x0000763211147816 */ /* 0x000fe20000000014 */
[----:B------:R-:W-:Y:S01]  /*3aa0*/  VIADD R11, R15, UR10 ;  /* 0x0000000a0f0b7c36 */ /* 0x000fe20008000000 */
[----:B------:R-:W-:-:S02]  /*3ab0*/  LEA.HI.X.SX32 R9, R9, R3, 0x1, P6 ;  /* 0x0000000309097211 */ /* 0x000fc400030f0eff */
[CC--:B------:R-:W-:Y:S01]  /*3ac0*/  LEA R14, P6, R15.reuse, R0.reuse, 0x1 ;  /* 0x000000000f0e7211 */ /* 0x0c0fe200078c08ff */
[----:B0-----:R-:W-:Y:S02]  /*3ad0*/  VIADD R12, R108, 0x31 ;  /* 0x000000316c0c7836 */ /* 0x001fe40000000000 */
[----:B------:R0:W-:Y:S01]  /*3ae0*/  @P5 STG.E.U16 desc[UR8][R8.64], R20 ;  /* 0x0000001408005986 */ /* 0x0001e2000c101508 */
[-C--:B------:R-:W-:Y:S01]  /*3af0*/  LEA.HI.X.SX32 R15, R15, R3.reuse, 0x1, P6 ;  /* 0x000000030f0f7211 */ /* 0x080fe200030f0eff */
[C---:B------:R-:W-:Y:S01]  /*3b00*/  VIADD R13, R11.reuse, UR10 ;  /* 0x0000000a0b0d7c36 */ /* 0x040fe20008000000 */
[----:B------:R-:W-:Y:S02]  /*3b10*/  ISETP.LT.AND P5, PT, R10, UR13, !P0 ;  /* 0x0000000d0a007c0c */ /* 0x000fe4000c7a1270 */
[----:B------:R-:W-:Y:S01]  /*3b20*/  LEA R10, P6, R11, R0, 0x1 ;  /* 0x000000000b0a7211 */ /* 0x000fe200078c08ff */
[----:B------:R2:W-:Y:S01]  /*3b30*/  @P4 STG.E.U16 desc[UR8][R14.64], R18 ;  /* 0x000000120e004986 */ /* 0x0005e2000c101508 */
[----:B------:R-:W-:Y:S01]  /*3b40*/  ISETP.LT.AND P4, PT, R12, UR13, !P0 ;  /* 0x0000000d0c007c0c */ /* 0x000fe2000c781270 */
[----:B------:R-:W-:Y:S01]  /*3b50*/  VIADD R17, R13, UR10 ;  /* 0x0000000a0d117c36 */ /* 0x000fe20008000000 */
[----:B------:R-:W-:-:S02]  /*3b60*/  LEA.HI.X.SX32 R11, R11, R3, 0x1, P6 ;  /* 0x000000030b0b7211 */ /* 0x000fc400030f0eff */
[CC--:B------:R-:W-:Y:S01]  /*3b70*/  LEA R12, P6, R13.reuse, R0.reuse, 0x1 ;  /* 0x000000000d0c7211 */ /* 0x0c0fe200078c08ff */
[----:B0-----:R-:W-:Y:S02]  /*3b80*/  VIADD R9, R108, 0x33 ;  /* 0x000000336c097836 */ /* 0x001fe40000000000 */
[----:B------:R0:W-:Y:S01]  /*3b90*/  @P3 STG.E.U16 desc[UR8][R10.64], R21 ;  /* 0x000000150a003986 */ /* 0x0001e2000c101508 */
[----:B------:R-:W-:Y:S02]  /*3ba0*/  LEA.HI.X.SX32 R13, R13, R3, 0x1, P6 ;  /* 0x000000030d0d7211 */ /* 0x000fe400030f0eff */
[C---:B------:R-:W-:Y:S01]  /*3bb0*/  LEA R8, P6, R17.reuse, R0, 0x1 ;  /* 0x0000000011087211 */ /* 0x040fe200078c08ff */
[----:B--2---:R-:W-:Y:S01]  /*3bc0*/  VIADD R15, R17, UR10 ;  /* 0x0000000a110f7c36 */ /* 0x004fe20008000000 */
[----:B------:R-:W-:Y:S01]  /*3bd0*/  ISETP.LT.AND P3, PT, R16, UR13, !P0 ;  /* 0x0000000d10007c0c */ /* 0x000fe2000c761270 */
[----:B------:R2:W-:Y:S01]  /*3be0*/  @P2 STG.E.U16 desc[UR8][R12.64], R19 ;  /* 0x000000130c002986 */ /* 0x0005e2000c101508 */
[----:B------:R-:W-:-:S02]  /*3bf0*/  ISETP.LT.AND P2, PT, R9, UR13, !P0 ;  /* 0x0000000d09007c0c */ /* 0x000fc4000c741270 */
[-C--:B------:R-:W-:Y:S02]  /*3c00*/  LEA.HI.X.SX32 R9, R17, R3.reuse, 0x1, P6 ;  /* 0x0000000311097211 */ /* 0x080fe400030f0eff */
[CC--:B------:R-:W-:Y:S01]  /*3c10*/  LEA R14, P6, R15.reuse, R0.reuse, 0x1 ;  /* 0x000000000f0e7211 */ /* 0x0c0fe200078c08ff */
[C---:B0-----:R-:W-:Y:S02]  /*3c20*/  VIADD R11, R15.reuse, UR10 ;  /* 0x0000000a0f0b7c36 */ /* 0x041fe40008000000 */
[----:B------:R-:W-:Y:S01]  /*3c30*/  VIADD R10, R108, 0x34 ;  /* 0x000000346c0a7836 */ /* 0x000fe20000000000 */
[----:B------:R-:W-:Y:S01]  /*3c40*/  LEA.HI.X.SX32 R15, R15, R3, 0x1, P6 ;  /* 0x000000030f0f7211 */ /* 0x000fe200030f0eff */
[C---:B------:R-:W-:Y:S01]  /*3c50*/  VIADD R18, R11.reuse, UR10 ;  /* 0x0000000a0b127c36 */ /* 0x040fe20008000000 */
[----:B------:R-:W-:Y:S02]  /*3c60*/  LEA R16, P6, R11, R0, 0x1 ;  /* 0x000000000b107211 */ /* 0x000fe400078c08ff */
[----:B--2---:R-:W-:-:S02]  /*3c70*/  PRMT R13, R19, 0x7632, R13 ;  /* 0x00007632130d7816 */ /* 0x004fc4000000000d */
[-C--:B------:R-:W-:Y:S02]  /*3c80*/  LEA.HI.X.SX32 R17, R11, R3.reuse, 0x1, P6 ;  /* 0x000000030b117211 */ /* 0x080fe400030f0eff */
[----:B------:R-:W-:Y:S01]  /*3c90*/  LEA R12, P6, R18, R0, 0x1 ;  /* 0x00000000120c7211 */ /* 0x000fe200078c08ff */
[----:B------:R0:W-:Y:S01]  /*3ca0*/  @P1 STG.E.U16 desc[UR8][R8.64], R13 ;  /* 0x0000000d08001986 */ /* 0x0001e2000c101508 */
[----:B------:R-:W-:Y:S01]  /*3cb0*/  ISETP.LT.AND P1, PT, R10, UR13, !P0 ;  /* 0x0000000d0a007c0c */ /* 0x000fe2000c721270 */
[----:B------:R-:W-:Y:S01]  /*3cc0*/  VIADD R10, R108, 0x35 ;  /* 0x000000356c0a7836 */ /* 0x000fe20000000000 */
[----:B-1----:R-:W-:Y:S01]  /*3cd0*/  PRMT R20, R5, 0x7632, R20 ;  /* 0x0000763205147816 */ /* 0x002fe20000000014 */
[----:B------:R1:W-:Y:S03]  /*3ce0*/  @P5 STG.E.U16 desc[UR8][R14.64], R4 ;  /* 0x000000040e005986 */ /* 0x0003e6000c101508 */
[----:B------:R-:W-:Y:S01]  /*3cf0*/  ISETP.LT.AND P5, PT, R10, UR13, !P0 ;  /* 0x0000000d0a007c0c */ /* 0x000fe2000c7a1270 */
[----:B------:R-:W-:Y:S01]  /*3d00*/  VIADD R10, R108, 0x36 ;  /* 0x000000366c0a7836 */ /* 0x000fe20000000000 */
[C---:B0-----:R-:W-:Y:S01]  /*3d10*/  LEA.HI.X.SX32 R13, R18.reuse, R3, 0x1, P6 ;  /* 0x00000003120d7211 */ /* 0x041fe200030f0eff */
[----:B------:R-:W-:Y:S01]  /*3d20*/  VIADD R18, R18, UR10 ;  /* 0x0000000a12127c36 */ /* 0x000fe20008000000 */
[----:B-1----:R-:W-:Y:S01]  /*3d30*/  PRMT R15, R4, 0x7632, R15 ;  /* 0x00007632040f7816 */ /* 0x002fe2000000000f */
[----:B------:R-:W-:-:S03]  /*3d40*/  VIADD R4, R108, 0x37 ;  /* 0x000000376c047836 */ /* 0x000fc60000000000 */
[C---:B------:R-:W-:Y:S01]  /*3d50*/  LEA R14, P6, R18.reuse, R0, 0x1 ;  /* 0x00000000120e7211 */ /* 0x040fe200078c08ff */
[----:B------:R-:W-:Y:S01]  /*3d60*/  VIADD R19, R18, UR10 ;  /* 0x0000000a12137c36 */ /* 0x000fe20008000000 */
[----:B------:R0:W-:Y:S01]  /*3d70*/  @P4 STG.E.U16 desc[UR8][R16.64], R15 ;  /* 0x0000000f10004986 */ /* 0x0001e2000c101508 */
[----:B------:R-:W-:-:S03]  /*3d80*/  ISETP.LT.AND P4, PT, R10, UR13, !P0 ;  /* 0x0000000d0a007c0c */ /* 0x000fc6000c781270 */
[----:B------:R1:W2:Y:S04]  /*3d90*/  LDS.128 R8, [R2+0x2000] ;  /* 0x0020000002087984 */ /* 0x0002a80000000c00 */
[----:B------:R3:W-:Y:S01]  /*3da0*/  @P3 STG.E.U16 desc[UR8][R12.64], R5 ;  /* 0x000000050c003986 */ /* 0x0007e2000c101508 */
[----:B------:R-:W-:Y:S01]  /*3db0*/  ISETP.LT.AND P3, PT, R4, UR13, !P0 ;  /* 0x0000000d04007c0c */ /* 0x000fe2000c761270 */
[----:B------:R-:W-:Y:S01]  /*3dc0*/  VIADD R4, R108, 0x38 ;  /* 0x000000386c047836 */ /* 0x000fe20000000000 */
[----:B0-----:R-:W-:Y:S01]  /*3dd0*/  LEA.HI.X.SX32 R15, R18, R3, 0x1, P6 ;  /* 0x00000003120f7211 */ /* 0x001fe200030f0eff */
[C---:B------:R-:W-:Y:S01]  /*3de0*/  VIADD R18, R19.reuse, UR10 ;  /* 0x0000000a13127c36 */ /* 0x040fe20008000000 */
[----:B------:R-:W-:Y:S01]  /*3df0*/  LEA R16, P6, R19, R0, 0x1 ;  /* 0x0000000013107211 */ /* 0x000fe200078c08ff */
[----:B-1----:R-:W-:-:S02]  /*3e00*/  VIADD R2, R108, 0x3a ;  /* 0x0000003a6c027836 */ /* 0x002fc40000000000 */
[----:B------:R0:W-:Y:S01]  /*3e10*/  @P2 STG.E.U16 desc[UR8][R14.64], R20 ;  /* 0x000000140e002986 */ /* 0x0001e2000c101508 */
[-C--:B------:R-:W-:Y:S01]  /*3e20*/  LEA.HI.X.SX32 R17, R19, R3.reuse, 0x1, P6 ;  /* 0x0000000313117211 */ /* 0x080fe200030f0eff */
[----:B---3--:R-:W-:Y:S01]  /*3e30*/  VIADD R5, R108, 0x39 ;  /* 0x000000396c057836 */ /* 0x008fe20000000000 */
[----:B------:R-:W-:Y:S01]  /*3e40*/  ISETP.LT.AND P2, PT, R4, UR13, !P0 ;  /* 0x0000000d04007c0c */ /* 0x000fe2000c741270 */
[C---:B------:R-:W-:Y:S01]  /*3e50*/  VIADD R13, R18.reuse, UR10 ;  /* 0x0000000a120d7c36 */ /* 0x040fe20008000000 */
[CC--:B------:R-:W-:Y:S01]  /*3e60*/  LEA R4, P6, R18.reuse, R0.reuse, 0x1 ;  /* 0x0000000012047211 */ /* 0x0c0fe200078c08ff */
[----:B------:R1:W-:Y:S01]  /*3e70*/  @P1 STG.E.U16 desc[UR8][R16.64], R6 ;  /* 0x0000000610001986 */ /* 0x0003e2000c101508 */
[----:B------:R-:W-:Y:S02]  /*3e80*/  ISETP.LT.AND P1, PT, R5, UR13, !P0 ;  /* 0x0000000d05007c0c */ /* 0x000fe4000c721270 */
[----:B------:R-:W-:Y:S02]  /*3e90*/  LEA.HI.X.SX32 R5, R18, R3, 0x1, P6 ;  /* 0x0000000312057211 */ /* 0x000fe400030f0eff */
[C---:B------:R-:W-:Y:S01]  /*3ea0*/  LEA R12, P6, R13.reuse, R0, 0x1 ;  /* 0x000000000d0c7211 */ /* 0x040fe200078c08ff */
[----:B0-----:R-:W-:Y:S01]  /*3eb0*/  VIADD R15, R13, UR10 ;  /* 0x0000000a0d0f7c36 */ /* 0x001fe20008000000 */
[----:B------:R-:W-:-:S02]  /*3ec0*/  PRMT R18, R7, 0x7632, R18 ;  /* 0x0000763207127816 */ /* 0x000fc40000000012 */
[-C--:B------:R-:W-:Y:S02]  /*3ed0*/  LEA.HI.X.SX32 R13, R13, R3.reuse, 0x1, P6 ;  /* 0x000000030d0d7211 */ /* 0x080fe400030f0eff */
[C---:B------:R-:W-:Y:S02]  /*3ee0*/  LEA R14, P6, R15.reuse, R0, 0x1 ;  /* 0x000000000f0e7211 */ /* 0x040fe400078c08ff */
[----:B-1----:R-:W-:Y:S01]  /*3ef0*/  PRMT R17, R6, 0x7632, R17 ;  /* 0x0000763206117816 */ /* 0x002fe20000000011 */
[C---:B------:R-:W-:Y:S01]  /*3f00*/  VIADD R6, R15.reuse, UR10 ;  /* 0x0000000a0f067c36 */ /* 0x040fe20008000000 */
[----:B------:R-:W-:-:S03]  /*3f10*/  LEA.HI.X.SX32 R15, R15, R3, 0x1, P6 ;  /* 0x000000030f0f7211 */ /* 0x000fc600030f0eff */
[----:B------:R0:W-:Y:S01]  /*3f20*/  @P5 STG.E.U16 desc[UR8][R4.64], R17 ;  /* 0x0000001104005986 */ /* 0x0001e2000c101508 */
[----:B------:R-:W-:Y:S01]  /*3f30*/  ISETP.LT.AND P5, PT, R2, UR13, !P0 ;  /* 0x0000000d02007c0c */ /* 0x000fe2000c7a1270 */
[----:B------:R-:W-:Y:S01]  /*3f40*/  VIADD R2, R108, 0x3b ;  /* 0x0000003b6c027836 */ /* 0x000fe20000000000 */
[----:B------:R-:W-:Y:S01]  /*3f50*/  LEA R16, P6, R6, R0, 0x1 ;  /* 0x0000000006107211 */ /* 0x000fe200078c08ff */
[----:B------:R1:W-:Y:S03]  /*3f60*/  @P4 STG.E.U16 desc[UR8][R12.64], R7 ;  /* 0x000000070c004986 */ /* 0x0003e6000c101508 */
[----:B------:R-:W-:Y:S01]  /*3f70*/  ISETP.LT.AND P4, PT, R2, UR13, !P0 ;  /* 0x0000000d02007c0c */ /* 0x000fe2000c781270 */
[----:B------:R-:W-:Y:S01]  /*3f80*/  VIADD R2, R108, 0x3c ;  /* 0x0000003c6c027836 */ /* 0x000fe20000000000 */
[----:B------:R3:W-:Y:S01]  /*3f90*/  @P3 STG.E.U16 desc[UR8][R14.64], R18 ;  /* 0x000000120e003986 */ /* 0x0007e2000c101508 */
[C---:B0-----:R-:W-:Y:S01]  /*3fa0*/  VIADD R5, R6.reuse, UR10 ;  /* 0x0000000a06057c36 */ /* 0x041fe20008000000 */
[----:B------:R-:W-:-:S02]  /*3fb0*/  LEA.HI.X.SX32 R17, R6, R3, 0x1, P6 ;  /* 0x0000000306117211 */ /* 0x000fc400030f0eff */
[----:B------:R-:W-:Y:S01]  /*3fc0*/  ISETP.LT.AND P3, PT, R2, UR13, !P0 ;  /* 0x0000000d02007c0c */ /* 0x000fe2000c761270 */
[C---:B-1----:R-:W-:Y:S01]  /*3fd0*/  VIADD R7, R5.reuse, UR10 ;  /* 0x0000000a05077c36 */ /* 0x042fe20008000000 */
[----:B------:R-:W-:Y:S01]  /*3fe0*/  LEA R4, P6, R5, R0, 0x1 ;  /* 0x0000000005047211 */ /* 0x000fe200078c08ff */
[----:B------:R-:W-:Y:S01]  /*3ff0*/  VIADD R2, R108, 0x3d ;  /* 0x0000003d6c027836 */ /* 0x000fe20000000000 */
[----:B--2---:R0:W-:Y:S01]  /*4000*/  @P2 STG.E.U16 desc[UR8][R16.64], R8 ;  /* 0x0000000810002986 */ /* 0x0041e2000c101508 */
[----:B------:R-:W-:Y:S01]  /*4010*/  VIADD R13, R7, UR10 ;  /* 0x0000000a070d7c36 */ /* 0x000fe20008000000 */
[----:B------:R-:W-:Y:S02]  /*4020*/  LEA.HI.X.SX32 R5, R5, R3, 0x1, P6 ;  /* 0x0000000305057211 */ /* 0x000fe400030f0eff */
[----:B------:R-:W-:Y:S01]  /*4030*/  ISETP.LT.AND P2, PT, R2, UR13, !P0 ;  /* 0x0000000d02007c0c */ /* 0x000fe2000c741270 */
[----:B------:R-:W-:Y:S01]  /*4040*/  VIADD R2, R13, UR10 ;  /* 0x0000000a0d027c36 */ /* 0x000fe20008000000 */
[----:B---3--:R-:W-:-:S02]  /*4050*/  PRMT R15, R8, 0x7632, R15 ;  /* 0x00007632080f7816 */ /* 0x008fc4000000000f */
[-C--:B------:R-:W-:Y:S01]  /*4060*/  LEA R6, P6, R7, R0.reuse, 0x1 ;  /* 0x0000000007067211 */ /* 0x080fe200078c08ff */
[----:B------:R-:W-:Y:S02]  /*4070*/  VIADD R18, R2, UR10 ;  /* 0x0000000a02127c36 */ /* 0x000fe40008000000 */
[----:B------:R1:W-:Y:S01]  /*4080*/  @P1 STG.E.U16 desc[UR8][R4.64], R15 ;  /* 0x0000000f04001986 */ /* 0x0003e2000c101508 */
[-C--:B------:R-:W-:Y:S01]  /*4090*/  LEA R12, P1, R13, R0.reuse, 0x1 ;  /* 0x000000000d0c7211 */ /* 0x080fe200078208ff */
[----:B------:R-:W-:Y:S01]  /*40a0*/  VIADD R19, R18, UR10 ;  /* 0x0000000a12137c36 */ /* 0x000fe20008000000 */
[-C--:B------:R-:W-:Y:S01]  /*40b0*/  LEA.HI.X.SX32 R7, R7, R3.reuse, 0x1, P6 ;  /* 0x0000000307077211 */ /* 0x080fe200030f0eff */
[----:B0-----:R-:W-:Y:S01]  /*40c0*/  VIADD R8, R108, 0x3e ;  /* 0x0000003e6c087836 */ /* 0x001fe20000000000 */
[-C--:B------:R-:W-:Y:S01]  /*40d0*/  LEA R14, P6, R2, R0.reuse, 0x1 ;  /* 0x00000000020e7211 */ /* 0x080fe200078c08ff */
[----:B------:R-:W-:Y:S01]  /*40e0*/  VIADD R108, R108, 0x3f ;  /* 0x0000003f6c6c7836 */ /* 0x000fe20000000000 */
[----:B------:R-:W-:Y:S01]  /*40f0*/  LEA.HI.X.SX32 R13, R13, R3, 0x1, P1 ;  /* 0x000000030d0d7211 */ /* 0x000fe200008f0eff */
[C---:B------:R-:W-:Y:S01]  /*4100*/  VIADD R20, R19.reuse, UR10 ;  /* 0x0000000a13147c36 */ /* 0x040fe20008000000 */
[----:B------:R0:W-:Y:S01]  /*4110*/  @P5 STG.E.U16 desc[UR8][R6.64], R9 ;  /* 0x0000000906005986 */ /* 0x0001e2000c101508 */
[----:B-1----:R-:W-:-:S02]  /*4120*/  LEA R4, P1, R19, R0, 0x1 ;  /* 0x0000000013047211 */ /* 0x002fc400078208ff */
[-C--:B------:R-:W-:Y:S02]  /*4130*/  LEA.HI.X.SX32 R15, R2, R3.reuse, 0x1, P6 ;  /* 0x00000003020f7211 */ /* 0x080fe400030f0eff */
[----:B------:R-:W-:Y:S02]  /*4140*/  LEA R16, P6, R18, R0, 0x1 ;  /* 0x0000000012107211 */ /* 0x000fe400078c08ff */
[-C--:B------:R-:W-:Y:S02]  /*4150*/  LEA.HI.X.SX32 R5, R19, R3.reuse, 0x1, P1 ;  /* 0x0000000313057211 */ /* 0x080fe400008f0eff */
[----:B------:R-:W-:Y:S02]  /*4160*/  ISETP.LT.AND P1, PT, R8, UR13, !P0 ;  /* 0x0000000d08007c0c */ /* 0x000fe4000c721270 */
[----:B------:R-:W-:Y:S02]  /*4170*/  ISETP.LT.AND P0, PT, R108, UR13, !P0 ;  /* 0x0000000d6c007c0c */ /* 0x000fe4000c701270 */
[----:B------:R-:W-:-:S02]  /*4180*/  LEA.HI.X.SX32 R17, R18, R3, 0x1, P6 ;  /* 0x0000000312117211 */ /* 0x000fc400030f0eff */
[----:B------:R-:W-:Y:S02]  /*4190*/  LEA R2, P6, R20, R0, 0x1 ;  /* 0x0000000014027211 */ /* 0x000fe400078c08ff */
[----:B------:R-:W-:Y:S02]  /*41a0*/  PRMT R0, R9, 0x7632, R0 ;  /* 0x0000763209007816 */ /* 0x000fe40000000000 */
[----:B------:R-:W-:Y:S02]  /*41b0*/  PRMT R8, R10, 0x7632, R8 ;  /* 0x000076320a087816 */ /* 0x000fe40000000008 */
[----:B------:R-:W-:Y:S01]  /*41c0*/  LEA.HI.X.SX32 R3, R20, R3, 0x1, P6 ;  /* 0x0000000314037211 */ /* 0x000fe200030f0eff */
[----:B------:R0:W-:Y:S04]  /*41d0*/  @P4 STG.E.U16 desc[UR8][R12.64], R0 ;  /* 0x000000000c004986 */ /* 0x0001e8000c101508 */
[----:B------:R0:W-:Y:S04]  /*41e0*/  @P3 STG.E.U16 desc[UR8][R14.64], R10 ;  /* 0x0000000a0e003986 */ /* 0x0001e8000c101508 */
[----:B------:R0:W-:Y:S04]  /*41f0*/  @P2 STG.E.U16 desc[UR8][R16.64], R8 ;  /* 0x0000000810002986 */ /* 0x0001e8000c101508 */
[----:B------:R0:W-:Y:S01]  /*4200*/  @P1 STG.E.U16 desc[UR8][R4.64], R11 ;  /* 0x0000000b04001986 */ /* 0x0001e2000c101508 */
[----:B------:R-:W-:Y:S05]  /*4210*/  @!P0 EXIT ;  /* 0x000000000000894d */ /* 0x000fea0003800000 */
[----:B0-----:R-:W-:-:S05]  /*4220*/  PRMT R11, R11, 0x7632, R11 ;  /* 0x000076320b0b7816 */ /* 0x001fca000000000b */
[----:B------:R-:W-:Y:S01]  /*4230*/  STG.E.U16 desc[UR8][R2.64], R11 ;  /* 0x0000000b02007986 */ /* 0x000fe2000c101508 */
[----:B------:R-:W-:Y:S05]  /*4240*/  EXIT ;  /* 0x000000000000794d */ /* 0x000fea0003800000 */
.L_x_3:
[----:B------:R-:W-:-:S00]  /*4250*/  BRA `(.L_x_3) ;  /* 0xfffffffc00fc7947 */ /* 0x000fc0000383ffff */
[----:B------:R-:W-:-:S00]  /*4260*/  NOP ;  /* 0x0000000000007918 */ /* 0x000fc00000000000 */
        /* <DEDUP_REMOVED lines=9> */
.L_x_4:


//--------------------- .nv.shared.matmul_kernel  --------------------------
	.section	.nv.shared.matmul_kernel,"aw",@nobits
	.sectionflags	@""
	.align	16
	.zero		1024


//--------------------- .nv.shared.reserved.0     --------------------------
	.section	.nv.shared.reserved.0,"aw",@nobits
	.weak		__nv_reservedSMEM_offset_0_alias
	.size		__nv_reservedSMEM_offset_0_alias, 0, 64
	.other		__nv_reservedSMEM_offset_0_alias,@"STO_CUDA_RESERVED_SHARED STV_DEFAULT"
__nv_reservedSMEM_offset_0_alias:
	.zero		0
	.zero		64


//--------------------- .nv.constant0.matmul_kernel --------------------------
	.section	.nv.constant0.matmul_kernel,"a",@progbits
	.sectionflags	@""
	.align	4
.nv.constant0.matmul_kernel:
	.zero		976


//--------------------- SYMBOLS --------------------------

	.type		.nv.reservedSmem.offset0,@object
	.size		.nv.reservedSmem.offset0,0x4
	.type		.nv.reservedSmem.cap,@object
	.size		.nv.reservedSmem.cap,0x4
